//
// Generated by NVIDIA NVVM Compiler
//
// Compiler Build ID: CL-36424714
// Cuda compilation tools, release 13.0, V13.0.88
// Based on NVVM 20.0.0
//

.version 9.0
.target sm_100
.address_size 64

	// .globl	_Z12setup_kernelP17curandStateXORWOW
.global .align 4 .b8 precalc_xorwow_matrix[102400];
.global .align 4 .b8 precalc_xorwow_offset_matrix[102400];
.global .align 4 .b8 mrg32k3aM1[2304];
.global .align 4 .b8 mrg32k3aM2[2304];
.global .align 4 .b8 mrg32k3aM1SubSeq[2016];
.global .align 4 .b8 mrg32k3aM2SubSeq[2016];
.global .align 4 .b8 mrg32k3aM1Seq[2304];
.global .align 4 .b8 mrg32k3aM2Seq[2304];
.const .align 8 .b8 __cr_lgamma_table[72];
.global .align 8 .u64 countin;

.visible .entry _Z12setup_kernelP17curandStateXORWOW(
	.param .u64 .ptr .align 1 _Z12setup_kernelP17curandStateXORWOW_param_0
)
{
	.reg .pred 	%p<24>;
	.reg .b32 	%r<406>;
	.reg .b64 	%rd<18>;

	ld.param.u64 	%rd8, [_Z12setup_kernelP17curandStateXORWOW_param_0];
	cvta.to.global.u64 	%rd9, %rd8;
	mov.u32 	%r182, %tid.x;
	mov.u32 	%r183, %ctaid.x;
	mov.u32 	%r184, %ntid.x;
	mad.lo.s32 	%r185, %r183, %r184, %r182;
	cvt.u64.u32 	%rd17, %r185;
	mul.wide.u32 	%rd10, %r185, 48;
	add.s64 	%rd2, %rd9, %rd10;
	mov.b32 	%r186, 144932754;
	mov.b32 	%r187, -616657259;
	st.global.v2.u32 	[%rd2], {%r187, %r186};
	mov.b32 	%r188, -123459836;
	mov.b32 	%r189, 350087064;
	st.global.v2.u32 	[%rd2+8], {%r189, %r188};
	mov.b32 	%r190, 27259286;
	mov.b32 	%r191, -589760388;
	st.global.v2.u32 	[%rd2+16], {%r191, %r190};
	setp.eq.s32 	%p1, %r185, 0;
	@%p1 bra 	$L__BB0_42;
	mov.b32 	%r312, 0;
	mov.u64 	%rd12, precalc_xorwow_matrix;
$L__BB0_2:
	and.b64  	%rd4, %rd17, 3;
	setp.eq.s64 	%p2, %rd4, 0;
	@%p2 bra 	$L__BB0_41;
	mul.wide.u32 	%rd11, %r312, 3200;
	add.s64 	%rd5, %rd12, %rd11;
	cvt.u32.u64 	%r2, %rd4;
	mov.b32 	%r313, 0;
$L__BB0_4:
	mov.b32 	%r326, 0;
	mov.u32 	%r327, %r326;
	mov.u32 	%r328, %r326;
	mov.u32 	%r329, %r326;
	mov.u32 	%r330, %r326;
	mov.u32 	%r319, %r326;
$L__BB0_5:
	mul.wide.u32 	%rd13, %r319, 4;
	add.s64 	%rd14, %rd2, %rd13;
	ld.global.u32 	%r10, [%rd14+4];
	shl.b32 	%r11, %r319, 5;
	mov.b32 	%r325, 0;
$L__BB0_6:
	.pragma "nounroll";
	shr.u32 	%r196, %r10, %r325;
	and.b32  	%r197, %r196, 1;
	setp.eq.b32 	%p3, %r197, 1;
	not.pred 	%p4, %p3;
	add.s32 	%r198, %r11, %r325;
	mul.lo.s32 	%r199, %r198, 5;
	mul.wide.u32 	%rd15, %r199, 4;
	add.s64 	%rd6, %rd5, %rd15;
	@%p4 bra 	$L__BB0_8;
	ld.global.u32 	%r200, [%rd6];
	xor.b32  	%r330, %r330, %r200;
	ld.global.u32 	%r201, [%rd6+4];
	xor.b32  	%r329, %r329, %r201;
	ld.global.u32 	%r202, [%rd6+8];
	xor.b32  	%r328, %r328, %r202;
	ld.global.u32 	%r203, [%rd6+12];
	xor.b32  	%r327, %r327, %r203;
	ld.global.u32 	%r204, [%rd6+16];
	xor.b32  	%r326, %r326, %r204;
$L__BB0_8:
	and.b32  	%r206, %r196, 2;
	setp.eq.s32 	%p5, %r206, 0;
	@%p5 bra 	$L__BB0_10;
	ld.global.u32 	%r207, [%rd6+20];
	xor.b32  	%r330, %r330, %r207;
	ld.global.u32 	%r208, [%rd6+24];
	xor.b32  	%r329, %r329, %r208;
	ld.global.u32 	%r209, [%rd6+28];
	xor.b32  	%r328, %r328, %r209;
	ld.global.u32 	%r210, [%rd6+32];
	xor.b32  	%r327, %r327, %r210;
	ld.global.u32 	%r211, [%rd6+36];
	xor.b32  	%r326, %r326, %r211;
$L__BB0_10:
	and.b32  	%r213, %r196, 4;
	setp.eq.s32 	%p6, %r213, 0;
	@%p6 bra 	$L__BB0_12;
	ld.global.u32 	%r214, [%rd6+40];
	xor.b32  	%r330, %r330, %r214;
	ld.global.u32 	%r215, [%rd6+44];
	xor.b32  	%r329, %r329, %r215;
	ld.global.u32 	%r216, [%rd6+48];
	xor.b32  	%r328, %r328, %r216;
	ld.global.u32 	%r217, [%rd6+52];
	xor.b32  	%r327, %r327, %r217;
	ld.global.u32 	%r218, [%rd6+56];
	xor.b32  	%r326, %r326, %r218;
$L__BB0_12:
	and.b32  	%r220, %r196, 8;
	setp.eq.s32 	%p7, %r220, 0;
	@%p7 bra 	$L__BB0_14;
	ld.global.u32 	%r221, [%rd6+60];
	xor.b32  	%r330, %r330, %r221;
	ld.global.u32 	%r222, [%rd6+64];
	xor.b32  	%r329, %r329, %r222;
	ld.global.u32 	%r223, [%rd6+68];
	xor.b32  	%r328, %r328, %r223;
	ld.global.u32 	%r224, [%rd6+72];
	xor.b32  	%r327, %r327, %r224;
	ld.global.u32 	%r225, [%rd6+76];
	xor.b32  	%r326, %r326, %r225;
$L__BB0_14:
	and.b32  	%r227, %r196, 16;
	setp.eq.s32 	%p8, %r227, 0;
	@%p8 bra 	$L__BB0_16;
	ld.global.u32 	%r228, [%rd6+80];
	xor.b32  	%r330, %r330, %r228;
	ld.global.u32 	%r229, [%rd6+84];
	xor.b32  	%r329, %r329, %r229;
	ld.global.u32 	%r230, [%rd6+88];
	xor.b32  	%r328, %r328, %r230;
	ld.global.u32 	%r231, [%rd6+92];
	xor.b32  	%r327, %r327, %r231;
	ld.global.u32 	%r232, [%rd6+96];
	xor.b32  	%r326, %r326, %r232;
$L__BB0_16:
	and.b32  	%r234, %r196, 32;
	setp.eq.s32 	%p9, %r234, 0;
	@%p9 bra 	$L__BB0_18;
	ld.global.u32 	%r235, [%rd6+100];
	xor.b32  	%r330, %r330, %r235;
	ld.global.u32 	%r236, [%rd6+104];
	xor.b32  	%r329, %r329, %r236;
	ld.global.u32 	%r237, [%rd6+108];
	xor.b32  	%r328, %r328, %r237;
	ld.global.u32 	%r238, [%rd6+112];
	xor.b32  	%r327, %r327, %r238;
	ld.global.u32 	%r239, [%rd6+116];
	xor.b32  	%r326, %r326, %r239;
$L__BB0_18:
	and.b32  	%r241, %r196, 64;
	setp.eq.s32 	%p10, %r241, 0;
	@%p10 bra 	$L__BB0_20;
	ld.global.u32 	%r242, [%rd6+120];
	xor.b32  	%r330, %r330, %r242;
	ld.global.u32 	%r243, [%rd6+124];
	xor.b32  	%r329, %r329, %r243;
	ld.global.u32 	%r244, [%rd6+128];
	xor.b32  	%r328, %r328, %r244;
	ld.global.u32 	%r245, [%rd6+132];
	xor.b32  	%r327, %r327, %r245;
	ld.global.u32 	%r246, [%rd6+136];
	xor.b32  	%r326, %r326, %r246;
$L__BB0_20:
	and.b32  	%r248, %r196, 128;
	setp.eq.s32 	%p11, %r248, 0;
	@%p11 bra 	$L__BB0_22;
	ld.global.u32 	%r249, [%rd6+140];
	xor.b32  	%r330, %r330, %r249;
	ld.global.u32 	%r250, [%rd6+144];
	xor.b32  	%r329, %r329, %r250;
	ld.global.u32 	%r251, [%rd6+148];
	xor.b32  	%r328, %r328, %r251;
	ld.global.u32 	%r252, [%rd6+152];
	xor.b32  	%r327, %r327, %r252;
	ld.global.u32 	%r253, [%rd6+156];
	xor.b32  	%r326, %r326, %r253;
$L__BB0_22:
	and.b32  	%r255, %r196, 256;
	setp.eq.s32 	%p12, %r255, 0;
	@%p12 bra 	$L__BB0_24;
	ld.global.u32 	%r256, [%rd6+160];
	xor.b32  	%r330, %r330, %r256;
	ld.global.u32 	%r257, [%rd6+164];
	xor.b32  	%r329, %r329, %r257;
	ld.global.u32 	%r258, [%rd6+168];
	xor.b32  	%r328, %r328, %r258;
	ld.global.u32 	%r259, [%rd6+172];
	xor.b32  	%r327, %r327, %r259;
	ld.global.u32 	%r260, [%rd6+176];
	xor.b32  	%r326, %r326, %r260;
$L__BB0_24:
	and.b32  	%r262, %r196, 512;
	setp.eq.s32 	%p13, %r262, 0;
	@%p13 bra 	$L__BB0_26;
	ld.global.u32 	%r263, [%rd6+180];
	xor.b32  	%r330, %r330, %r263;
	ld.global.u32 	%r264, [%rd6+184];
	xor.b32  	%r329, %r329, %r264;
	ld.global.u32 	%r265, [%rd6+188];
	xor.b32  	%r328, %r328, %r265;
	ld.global.u32 	%r266, [%rd6+192];
	xor.b32  	%r327, %r327, %r266;
	ld.global.u32 	%r267, [%rd6+196];
	xor.b32  	%r326, %r326, %r267;
$L__BB0_26:
	and.b32  	%r269, %r196, 1024;
	setp.eq.s32 	%p14, %r269, 0;
	@%p14 bra 	$L__BB0_28;
	ld.global.u32 	%r270, [%rd6+200];
	xor.b32  	%r330, %r330, %r270;
	ld.global.u32 	%r271, [%rd6+204];
	xor.b32  	%r329, %r329, %r271;
	ld.global.u32 	%r272, [%rd6+208];
	xor.b32  	%r328, %r328, %r272;
	ld.global.u32 	%r273, [%rd6+212];
	xor.b32  	%r327, %r327, %r273;
	ld.global.u32 	%r274, [%rd6+216];
	xor.b32  	%r326, %r326, %r274;
$L__BB0_28:
	and.b32  	%r276, %r196, 2048;
	setp.eq.s32 	%p15, %r276, 0;
	@%p15 bra 	$L__BB0_30;
	ld.global.u32 	%r277, [%rd6+220];
	xor.b32  	%r330, %r330, %r277;
	ld.global.u32 	%r278, [%rd6+224];
	xor.b32  	%r329, %r329, %r278;
	ld.global.u32 	%r279, [%rd6+228];
	xor.b32  	%r328, %r328, %r279;
	ld.global.u32 	%r280, [%rd6+232];
	xor.b32  	%r327, %r327, %r280;
	ld.global.u32 	%r281, [%rd6+236];
	xor.b32  	%r326, %r326, %r281;
$L__BB0_30:
	and.b32  	%r283, %r196, 4096;
	setp.eq.s32 	%p16, %r283, 0;
	@%p16 bra 	$L__BB0_32;
	ld.global.u32 	%r284, [%rd6+240];
	xor.b32  	%r330, %r330, %r284;
	ld.global.u32 	%r285, [%rd6+244];
	xor.b32  	%r329, %r329, %r285;
	ld.global.u32 	%r286, [%rd6+248];
	xor.b32  	%r328, %r328, %r286;
	ld.global.u32 	%r287, [%rd6+252];
	xor.b32  	%r327, %r327, %r287;
	ld.global.u32 	%r288, [%rd6+256];
	xor.b32  	%r326, %r326, %r288;
$L__BB0_32:
	and.b32  	%r290, %r196, 8192;
	setp.eq.s32 	%p17, %r290, 0;
	@%p17 bra 	$L__BB0_34;
	ld.global.u32 	%r291, [%rd6+260];
	xor.b32  	%r330, %r330, %r291;
	ld.global.u32 	%r292, [%rd6+264];
	xor.b32  	%r329, %r329, %r292;
	ld.global.u32 	%r293, [%rd6+268];
	xor.b32  	%r328, %r328, %r293;
	ld.global.u32 	%r294, [%rd6+272];
	xor.b32  	%r327, %r327, %r294;
	ld.global.u32 	%r295, [%rd6+276];
	xor.b32  	%r326, %r326, %r295;
$L__BB0_34:
	and.b32  	%r297, %r196, 16384;
	setp.eq.s32 	%p18, %r297, 0;
	@%p18 bra 	$L__BB0_36;
	ld.global.u32 	%r298, [%rd6+280];
	xor.b32  	%r330, %r330, %r298;
	ld.global.u32 	%r299, [%rd6+284];
	xor.b32  	%r329, %r329, %r299;
	ld.global.u32 	%r300, [%rd6+288];
	xor.b32  	%r328, %r328, %r300;
	ld.global.u32 	%r301, [%rd6+292];
	xor.b32  	%r327, %r327, %r301;
	ld.global.u32 	%r302, [%rd6+296];
	xor.b32  	%r326, %r326, %r302;
$L__BB0_36:
	and.b32  	%r304, %r196, 32768;
	setp.eq.s32 	%p19, %r304, 0;
	@%p19 bra 	$L__BB0_38;
	ld.global.u32 	%r305, [%rd6+300];
	xor.b32  	%r330, %r330, %r305;
	ld.global.u32 	%r306, [%rd6+304];
	xor.b32  	%r329, %r329, %r306;
	ld.global.u32 	%r307, [%rd6+308];
	xor.b32  	%r328, %r328, %r307;
	ld.global.u32 	%r308, [%rd6+312];
	xor.b32  	%r327, %r327, %r308;
	ld.global.u32 	%r309, [%rd6+316];
	xor.b32  	%r326, %r326, %r309;
$L__BB0_38:
	add.s32 	%r325, %r325, 16;
	setp.ne.s32 	%p20, %r325, 32;
	@%p20 bra 	$L__BB0_6;
	mad.lo.s32 	%r310, %r319, -31, %r11;
	add.s32 	%r319, %r310, 1;
	setp.ne.s32 	%p21, %r319, 5;
	@%p21 bra 	$L__BB0_5;
	st.global.u32 	[%rd2+4], %r330;
	st.global.u32 	[%rd2+8], %r329;
	st.global.u32 	[%rd2+12], %r328;
	st.global.u32 	[%rd2+16], %r327;
	st.global.u32 	[%rd2+20], %r326;
	add.s32 	%r313, %r313, 1;
	setp.lt.u32 	%p22, %r313, %r2;
	@%p22 bra 	$L__BB0_4;
$L__BB0_41:
	shr.u64 	%rd7, %rd17, 2;
	add.s32 	%r312, %r312, 1;
	setp.gt.u64 	%p23, %rd17, 3;
	mov.u64 	%rd17, %rd7;
	@%p23 bra 	$L__BB0_2;
$L__BB0_42:
	mov.b32 	%r311, 0;
	st.global.v2.u32 	[%rd2+24], {%r311, %r311};
	st.global.u32 	[%rd2+32], %r311;
	mov.b64 	%rd16, 0;
	st.global.u64 	[%rd2+40], %rd16;
	ret;

}
	// .globl	_Z14simulate_mc_piP17curandStateXORWOW
.visible .entry _Z14simulate_mc_piP17curandStateXORWOW(
	.param .u64 .ptr .align 1 _Z14simulate_mc_piP17curandStateXORWOW_param_0
)
{
	.reg .pred 	%p<6>;
	.reg .b32 	%r<97>;
	.reg .b32 	%f<17>;
	.reg .b64 	%rd<21>;
	.reg .b64 	%fd<25>;

	ld.param.u64 	%rd8, [_Z14simulate_mc_piP17curandStateXORWOW_param_0];
	cvta.to.global.u64 	%rd9, %rd8;
	mov.u32 	%r20, %ctaid.x;
	mov.u32 	%r21, %ntid.x;
	mov.u32 	%r22, %tid.x;
	mad.lo.s32 	%r23, %r20, %r21, %r22;
	mul.wide.s32 	%rd10, %r23, 48;
	add.s64 	%rd1, %rd9, %rd10;
	ld.global.v2.u32 	{%r1, %r96}, [%rd1];
	ld.global.v2.u32 	{%r95, %r94}, [%rd1+8];
	ld.global.v2.u32 	{%r93, %r92}, [%rd1+16];
	add.s32 	%r91, %r1, 1449748;
	mov.b64 	%rd20, 0;
	mov.b64 	%rd19, 100000;
$L__BB1_1:
	shr.u32 	%r24, %r96, 2;
	xor.b32  	%r25, %r24, %r96;
	shl.b32 	%r26, %r92, 4;
	shl.b32 	%r27, %r25, 1;
	xor.b32  	%r28, %r27, %r26;
	xor.b32  	%r29, %r28, %r25;
	xor.b32  	%r30, %r29, %r92;
	add.s32 	%r31, %r91, %r30;
	add.s32 	%r32, %r31, -1087311;
	cvt.rn.f32.u32 	%f1, %r32;
	fma.rn.f32 	%f2, %f1, 0f2F800000, 0f2F000000;
	cvt.f64.f32 	%fd1, %f2;
	fma.rn.f64 	%fd2, %fd1, 0d4000000000000000, 0dBFF0000000000000;
	shr.u32 	%r33, %r95, 2;
	xor.b32  	%r34, %r33, %r95;
	shl.b32 	%r35, %r30, 4;
	shl.b32 	%r36, %r34, 1;
	xor.b32  	%r37, %r36, %r35;
	xor.b32  	%r38, %r37, %r34;
	xor.b32  	%r39, %r38, %r30;
	add.s32 	%r40, %r91, %r39;
	add.s32 	%r41, %r40, -724874;
	cvt.rn.f32.u32 	%f3, %r41;
	fma.rn.f32 	%f4, %f3, 0f2F800000, 0f2F000000;
	cvt.f64.f32 	%fd3, %f4;
	fma.rn.f64 	%fd4, %fd3, 0d4000000000000000, 0dBFF0000000000000;
	mul.f64 	%fd5, %fd4, %fd4;
	fma.rn.f64 	%fd6, %fd2, %fd2, %fd5;
	setp.le.f64 	%p1, %fd6, 0d3FF0000000000000;
	selp.u64 	%rd11, 1, 0, %p1;
	add.s64 	%rd12, %rd20, %rd11;
	shr.u32 	%r42, %r94, 2;
	xor.b32  	%r43, %r42, %r94;
	shl.b32 	%r44, %r39, 4;
	shl.b32 	%r45, %r43, 1;
	xor.b32  	%r46, %r45, %r44;
	xor.b32  	%r47, %r46, %r43;
	xor.b32  	%r48, %r47, %r39;
	add.s32 	%r49, %r91, %r48;
	add.s32 	%r50, %r49, -362437;
	cvt.rn.f32.u32 	%f5, %r50;
	fma.rn.f32 	%f6, %f5, 0f2F800000, 0f2F000000;
	cvt.f64.f32 	%fd7, %f6;
	fma.rn.f64 	%fd8, %fd7, 0d4000000000000000, 0dBFF0000000000000;
	shr.u32 	%r51, %r93, 2;
	xor.b32  	%r52, %r51, %r93;
	shl.b32 	%r53, %r48, 4;
	shl.b32 	%r54, %r52, 1;
	xor.b32  	%r55, %r54, %r53;
	xor.b32  	%r56, %r55, %r52;
	xor.b32  	%r96, %r56, %r48;
	shr.u32 	%r57, %r92, 2;
	xor.b32  	%r58, %r57, %r92;
	shl.b32 	%r59, %r96, 4;
	shl.b32 	%r60, %r58, 1;
	xor.b32  	%r61, %r60, %r59;
	xor.b32  	%r62, %r61, %r58;
	xor.b32  	%r95, %r62, %r96;
	shr.u32 	%r63, %r30, 2;
	xor.b32  	%r64, %r63, %r30;
	shl.b32 	%r65, %r95, 4;
	shl.b32 	%r66, %r64, 1;
	xor.b32  	%r67, %r66, %r65;
	xor.b32  	%r68, %r67, %r64;
	xor.b32  	%r94, %r68, %r95;
	shr.u32 	%r69, %r39, 2;
	xor.b32  	%r70, %r69, %r39;
	shl.b32 	%r71, %r94, 4;
	shl.b32 	%r72, %r70, 1;
	xor.b32  	%r73, %r72, %r71;
	xor.b32  	%r74, %r73, %r70;
	xor.b32  	%r93, %r74, %r94;
	shr.u32 	%r75, %r48, 2;
	xor.b32  	%r76, %r75, %r48;
	shl.b32 	%r77, %r93, 4;
	shl.b32 	%r78, %r76, 1;
	xor.b32  	%r79, %r78, %r77;
	xor.b32  	%r80, %r79, %r76;
	xor.b32  	%r92, %r80, %r93;
	add.s32 	%r81, %r91, %r92;
	add.s32 	%r82, %r96, %r91;
	cvt.rn.f32.u32 	%f7, %r82;
	fma.rn.f32 	%f8, %f7, 0f2F800000, 0f2F000000;
	cvt.f64.f32 	%fd9, %f8;
	fma.rn.f64 	%fd10, %fd9, 0d4000000000000000, 0dBFF0000000000000;
	mul.f64 	%fd11, %fd10, %fd10;
	fma.rn.f64 	%fd12, %fd8, %fd8, %fd11;
	setp.le.f64 	%p2, %fd12, 0d3FF0000000000000;
	selp.u64 	%rd13, 1, 0, %p2;
	add.s64 	%rd14, %rd12, %rd13;
	add.s32 	%r83, %r91, %r95;
	add.s32 	%r84, %r83, 362437;
	cvt.rn.f32.u32 	%f9, %r84;
	fma.rn.f32 	%f10, %f9, 0f2F800000, 0f2F000000;
	cvt.f64.f32 	%fd13, %f10;
	fma.rn.f64 	%fd14, %fd13, 0d4000000000000000, 0dBFF0000000000000;
	add.s32 	%r85, %r91, %r94;
	add.s32 	%r86, %r85, 724874;
	cvt.rn.f32.u32 	%f11, %r86;
	fma.rn.f32 	%f12, %f11, 0f2F800000, 0f2F000000;
	cvt.f64.f32 	%fd15, %f12;
	fma.rn.f64 	%fd16, %fd15, 0d4000000000000000, 0dBFF0000000000000;
	mul.f64 	%fd17, %fd16, %fd16;
	fma.rn.f64 	%fd18, %fd14, %fd14, %fd17;
	setp.le.f64 	%p3, %fd18, 0d3FF0000000000000;
	selp.u64 	%rd15, 1, 0, %p3;
	add.s64 	%rd16, %rd14, %rd15;
	add.s32 	%r87, %r91, %r93;
	add.s32 	%r88, %r87, 1087311;
	cvt.rn.f32.u32 	%f13, %r88;
	fma.rn.f32 	%f14, %f13, 0f2F800000, 0f2F000000;
	cvt.f64.f32 	%fd19, %f14;
	fma.rn.f64 	%fd20, %fd19, 0d4000000000000000, 0dBFF0000000000000;
	add.s32 	%r89, %r81, 1449748;
	cvt.rn.f32.u32 	%f15, %r89;
	fma.rn.f32 	%f16, %f15, 0f2F800000, 0f2F000000;
	cvt.f64.f32 	%fd21, %f16;
	fma.rn.f64 	%fd22, %fd21, 0d4000000000000000, 0dBFF0000000000000;
	mul.f64 	%fd23, %fd22, %fd22;
	fma.rn.f64 	%fd24, %fd20, %fd20, %fd23;
	setp.le.f64 	%p4, %fd24, 0d3FF0000000000000;
	selp.u64 	%rd17, 1, 0, %p4;
	add.s64 	%rd20, %rd16, %rd17;
	add.s32 	%r91, %r91, 2899496;
	add.s64 	%rd19, %rd19, -4;
	setp.ne.s64 	%p5, %rd19, 0;
	@%p5 bra 	$L__BB1_1;
	add.s32 	%r90, %r1, -527044032;
	st.global.v2.u32 	[%rd1+8], {%r95, %r94};
	st.global.v2.u32 	[%rd1+16], {%r93, %r92};
	st.global.v2.u32 	[%rd1], {%r90, %r96};
	atom.global.add.u64 	%rd18, [countin], %rd20;
	ret;

}
	// .globl	_Z8readerinPy
.visible .entry _Z8readerinPy(
	.param .u64 .ptr .align 1 _Z8readerinPy_param_0
)
{
	.reg .pred 	%p<2>;
	.reg .b32 	%r<4>;
	.reg .b64 	%rd<4>;

	ld.param.u64 	%rd1, [_Z8readerinPy_param_0];
	mov.u32 	%r1, %tid.x;
	mov.u32 	%r2, %ctaid.x;
	or.b32  	%r3, %r1, %r2;
	setp.ne.s32 	%p1, %r3, 0;
	@%p1 bra 	$L__BB2_2;
	cvta.to.global.u64 	%rd2, %rd1;
	ld.global.u64 	%rd3, [countin];
	st.global.u64 	[%rd2], %rd3;
$L__BB2_2:
	ret;

}


// ===== COMPILED SASS (sm_100) =====

	.target	sm_100

	.elftype	@"ET_EXEC"


//--------------------- .note.nv.tkinfo           --------------------------
	.section	.note.nv.tkinfo,"",@"SHT_NOTE"
	.sectionflags	@"SHF_NOTE_NV_TKINFO"
	.tkinfo
        /*0018*/ 	.word	0x00000002
        /*0030*/ 	.string	""
        /*0030*/ 	.string	"ptxas"
        /*0030*/ 	.string	"Cuda compilation tools, release 13.0, V13.0.88"
        /*0030*/ 	.string	"Build cuda_13.0.r13.0/compiler.36424714_0"
        /*0030*/ 	.string	"-arch sm_100 -m 64 "



//--------------------- .note.nv.cuinfo           --------------------------
	.section	.note.nv.cuinfo,"",@"SHT_NOTE"
	.sectionflags	@"SHF_NOTE_NV_CUINFO"
        /*0018*/ 	.short	0x0002
        /*001a*/ 	.short	0x0064
        /*001c*/ 	.short	0x0082
	.zero		2


//--------------------- .nv.info                  --------------------------
	.section	.nv.info,"",@"SHT_CUDA_INFO"
	.align	4


	//----- nvinfo : EIATTR_REGCOUNT
	.align		4
        /*0000*/ 	.byte	0x04, 0x2f
        /*0002*/ 	.short	(.L_11 - .L_10)
	.align		4
.L_10:
        /*0004*/ 	.word	index@(_Z12setup_kernelP17curandStateXORWOW)
        /*0008*/ 	.word	0x0000001f


	//----- nvinfo : EIATTR_FRAME_SIZE
	.align		4
.L_11:
        /*000c*/ 	.byte	0x04, 0x11
        /*000e*/ 	.short	(.L_13 - .L_12)
	.align		4
.L_12:
        /*0010*/ 	.word	index@(_Z12setup_kernelP17curandStateXORWOW)
        /*0014*/ 	.word	0x00000000


	//----- nvinfo : EIATTR_REGCOUNT
	.align		4
.L_13:
        /*0018*/ 	.byte	0x04, 0x2f
        /*001a*/ 	.short	(.L_15 - .L_14)
	.align		4
.L_14:
        /*001c*/ 	.word	index@(_Z14simulate_mc_piP17curandStateXORWOW)
        /*0020*/ 	.word	0x0000001f


	//----- nvinfo : EIATTR_FRAME_SIZE
	.align		4
.L_15:
        /*0024*/ 	.byte	0x04, 0x11
        /*0026*/ 	.short	(.L_17 - .L_16)
	.align		4
.L_16:
        /*0028*/ 	.word	index@(_Z14simulate_mc_piP17curandStateXORWOW)
        /*002c*/ 	.word	0x00000000


	//----- nvinfo : EIATTR_REGCOUNT
	.align		4
.L_17:
        /*0030*/ 	.byte	0x04, 0x2f
        /*0032*/ 	.short	(.L_19 - .L_18)
	.align		4
.L_18:
        /*0034*/ 	.word	index@(_Z8readerinPy)
        /*0038*/ 	.word	0x00000008


	//----- nvinfo : EIATTR_FRAME_SIZE
	.align		4
.L_19:
        /*003c*/ 	.byte	0x04, 0x11
        /*003e*/ 	.short	(.L_21 - .L_20)
	.align		4
.L_20:
        /*0040*/ 	.word	index@(_Z8readerinPy)
        /*0044*/ 	.word	0x00000000


	//----- nvinfo : EIATTR_MIN_STACK_SIZE
	.align		4
.L_21:
        /*0048*/ 	.byte	0x04, 0x12
        /*004a*/ 	.short	(.L_23 - .L_22)
	.align		4
.L_22:
        /*004c*/ 	.word	index@(_Z8readerinPy)
        /*0050*/ 	.word	0x00000000


	//----- nvinfo : EIATTR_MIN_STACK_SIZE
	.align		4
.L_23:
        /*0054*/ 	.byte	0x04, 0x12
        /*0056*/ 	.short	(.L_25 - .L_24)
	.align		4
.L_24:
        /*0058*/ 	.word	index@(_Z14simulate_mc_piP17curandStateXORWOW)
        /*005c*/ 	.word	0x00000000


	//----- nvinfo : EIATTR_MIN_STACK_SIZE
	.align		4
.L_25:
        /*0060*/ 	.byte	0x04, 0x12
        /*0062*/ 	.short	(.L_27 - .L_26)
	.align		4
.L_26:
        /*0064*/ 	.word	index@(_Z12setup_kernelP17curandStateXORWOW)
        /*0068*/ 	.word	0x00000000
.L_27:


//--------------------- .nv.compat                --------------------------
	.section	.nv.compat,"",@"SHT_CUDA_COMPAT_INFO"
	.align	4
        /*0000*/ 	.byte	0x02, 0x09, 0x00, 0x00, 0x02, 0x02, 0x01, 0x00, 0x02, 0x05, 0x05, 0x00, 0x03, 0x07, 0x01, 0x01
        /*0010*/ 	.byte	0x02, 0x03, 0x00, 0x00, 0x02, 0x06, 0x01, 0x00, 0x04, 0x0b, 0x08, 0x00, 0x01, 0x00, 0x00, 0x00
        /*0020*/ 	.byte	0x00, 0x00, 0x00, 0x00


//--------------------- .nv.info._Z8readerinPy    --------------------------
	.section	.nv.info._Z8readerinPy,"",@"SHT_CUDA_INFO"
	.sectionflags	@""
	.align	4


	//----- nvinfo : EIATTR_CUDA_API_VERSION
	.align		4
        /*0000*/ 	.byte	0x04, 0x37
        /*0002*/ 	.short	(.L_29 - .L_28)
.L_28:
        /*0004*/ 	.word	0x00000082


	//----- nvinfo : EIATTR_KPARAM_INFO
	.align		4
.L_29:
        /*0008*/ 	.byte	0x04, 0x17
        /*000a*/ 	.short	(.L_31 - .L_30)
.L_30:
        /*000c*/ 	.word	0x00000000
        /*0010*/ 	.short	0x0000
        /*0012*/ 	.short	0x0000
        /*0014*/ 	.byte	0x00, 0xf5, 0x21, 0x00


	//----- nvinfo : EIATTR_SPARSE_MMA_MASK
	.align		4
.L_31:
        /*0018*/ 	.byte	0x03, 0x50
        /*001a*/ 	.short	0x0000


	//----- nvinfo : EIATTR_MAXREG_COUNT
	.align		4
        /*001c*/ 	.byte	0x03, 0x1b
        /*001e*/ 	.short	0x00ff


	//----- nvinfo : EIATTR_MERCURY_ISA_VERSION
	.align		4
        /*0020*/ 	.byte	0x03, 0x5f
        /*0022*/ 	.short	0x0101


	//----- nvinfo : EIATTR_VRC_CTA_INIT_COUNT
	.align		4
        /*0024*/ 	.byte	0x02, 0x4a
	.zero		1
	.zero		1


	//----- nvinfo : EIATTR_EXIT_INSTR_OFFSETS
	.align		4
        /*0028*/ 	.byte	0x04, 0x1c
        /*002a*/ 	.short	(.L_33 - .L_32)


	//   ....[0]....
.L_32:
        /*002c*/ 	.word	0x00000040


	//   ....[1]....
        /*0030*/ 	.word	0x000000a0


	//----- nvinfo : EIATTR_CBANK_PARAM_SIZE
	.align		4
.L_33:
        /*0034*/ 	.byte	0x03, 0x19
        /*0036*/ 	.short	0x0008


	//----- nvinfo : EIATTR_PARAM_CBANK
	.align		4
        /*0038*/ 	.byte	0x04, 0x0a
        /*003a*/ 	.short	(.L_35 - .L_34)
	.align		4
.L_34:
        /*003c*/ 	.word	index@(.nv.constant0._Z8readerinPy)
        /*0040*/ 	.short	0x0380
        /*0042*/ 	.short	0x0008


	//----- nvinfo : EIATTR_SW_WAR
	.align		4
.L_35:
        /*0044*/ 	.byte	0x04, 0x36
        /*0046*/ 	.short	(.L_37 - .L_36)
.L_36:
        /*0048*/ 	.word	0x00000008
.L_37:


//--------------------- .nv.info._Z14simulate_mc_piP17curandStateXORWOW --------------------------
	.section	.nv.info._Z14simulate_mc_piP17curandStateXORWOW,"",@"SHT_CUDA_INFO"
	.sectionflags	@""
	.align	4


	//----- nvinfo : EIATTR_CUDA_API_VERSION
	.align		4
        /*0000*/ 	.byte	0x04, 0x37
        /*0002*/ 	.short	(.L_39 - .L_38)
.L_38:
        /*0004*/ 	.word	0x00000082


	//----- nvinfo : EIATTR_KPARAM_INFO
	.align		4
.L_39:
        /*0008*/ 	.byte	0x04, 0x17
        /*000a*/ 	.short	(.L_41 - .L_40)
.L_40:
        /*000c*/ 	.word	0x00000000
        /*0010*/ 	.short	0x0000
        /*0012*/ 	.short	0x0000
        /*0014*/ 	.byte	0x00, 0xf5, 0x21, 0x00


	//----- nvinfo : EIATTR_SPARSE_MMA_MASK
	.align		4
.L_41:
        /*0018*/ 	.byte	0x03, 0x50
        /*001a*/ 	.short	0x0000


	//----- nvinfo : EIATTR_MAXREG_COUNT
	.align		4
        /*001c*/ 	.byte	0x03, 0x1b
        /*001e*/ 	.short	0x00ff


	//----- nvinfo : EIATTR_MERCURY_ISA_VERSION
	.align		4
        /*0020*/ 	.byte	0x03, 0x5f
        /*0022*/ 	.short	0x0101


	//----- nvinfo : EIATTR_VRC_CTA_INIT_COUNT
	.align		4
        /*0024*/ 	.byte	0x02, 0x4a
	.zero		1
	.zero		1


	//----- nvinfo : EIATTR_EXIT_INSTR_OFFSETS
	.align		4
        /*0028*/ 	.byte	0x04, 0x1c
        /*002a*/ 	.short	(.L_43 - .L_42)


	//   ....[0]....
.L_42:
        /*002c*/ 	.word	0x000008a0


	//----- nvinfo : EIATTR_CBANK_PARAM_SIZE
	.align		4
.L_43:
        /*0030*/ 	.byte	0x03, 0x19
        /*0032*/ 	.short	0x0008


	//----- nvinfo : EIATTR_PARAM_CBANK
	.align		4
        /*0034*/ 	.byte	0x04, 0x0a
        /*0036*/ 	.short	(.L_45 - .L_44)
	.align		4
.L_44:
        /*0038*/ 	.word	index@(.nv.constant0._Z14simulate_mc_piP17curandStateXORWOW)
        /*003c*/ 	.short	0x0380
        /*003e*/ 	.short	0x0008


	//----- nvinfo : EIATTR_SW_WAR
	.align		4
.L_45:
        /*0040*/ 	.byte	0x04, 0x36
        /*0042*/ 	.short	(.L_47 - .L_46)
.L_46:
        /*0044*/ 	.word	0x00000008
.L_47:


//--------------------- .nv.info._Z12setup_kernelP17curandStateXORWOW --------------------------
	.section	.nv.info._Z12setup_kernelP17curandStateXORWOW,"",@"SHT_CUDA_INFO"
	.sectionflags	@""
	.align	4


	//----- nvinfo : EIATTR_CUDA_API_VERSION
	.align		4
        /*0000*/ 	.byte	0x04, 0x37
        /*0002*/ 	.short	(.L_49 - .L_48)
.L_48:
        /*0004*/ 	.word	0x00000082


	//----- nvinfo : EIATTR_KPARAM_INFO
	.align		4
.L_49:
        /*0008*/ 	.byte	0x04, 0x17
        /*000a*/ 	.short	(.L_51 - .L_50)
.L_50:
        /*000c*/ 	.word	0x00000000
        /*0010*/ 	.short	0x0000
        /*0012*/ 	.short	0x0000
        /*0014*/ 	.byte	0x00, 0xf5, 0x21, 0x00


	//----- nvinfo : EIATTR_SPARSE_MMA_MASK
	.align		4
.L_51:
        /*0018*/ 	.byte	0x03, 0x50
        /*001a*/ 	.short	0x0000


	//----- nvinfo : EIATTR_MAXREG_COUNT
	.align		4
        /*001c*/ 	.byte	0x03, 0x1b
        /*001e*/ 	.short	0x00ff


	//----- nvinfo : EIATTR_MERCURY_ISA_VERSION
	.align		4
        /*0020*/ 	.byte	0x03, 0x5f
        /*0022*/ 	.short	0x0101


	//----- nvinfo : EIATTR_VRC_CTA_INIT_COUNT
	.align		4
        /*0024*/ 	.byte	0x02, 0x4a
	.zero		1
	.zero		1


	//----- nvinfo : EIATTR_EXIT_INSTR_OFFSETS
	.align		4
        /*0028*/ 	.byte	0x04, 0x1c
        /*002a*/ 	.short	(.L_53 - .L_52)


	//   ....[0]....
.L_52:
        /*002c*/ 	.word	0x00000e70


	//----- nvinfo : EIATTR_CRS_STACK_SIZE
	.align		4
.L_53:
        /*0030*/ 	.byte	0x04, 0x1e
        /*0032*/ 	.short	(.L_55 - .L_54)
.L_54:
        /*0034*/ 	.word	0x00000000


	//----- nvinfo : EIATTR_CBANK_PARAM_SIZE
	.align		4
.L_55:
        /*0038*/ 	.byte	0x03, 0x19
        /*003a*/ 	.short	0x0008


	//----- nvinfo : EIATTR_PARAM_CBANK
	.align		4
        /*003c*/ 	.byte	0x04, 0x0a
        /*003e*/ 	.short	(.L_57 - .L_56)
	.align		4
.L_56:
        /*0040*/ 	.word	index@(.nv.constant0._Z12setup_kernelP17curandStateXORWOW)
        /*0044*/ 	.short	0x0380
        /*0046*/ 	.short	0x0008


	//----- nvinfo : EIATTR_SW_WAR
	.align		4
.L_57:
        /*0048*/ 	.byte	0x04, 0x36
        /*004a*/ 	.short	(.L_59 - .L_58)
.L_58:
        /*004c*/ 	.word	0x00000008
.L_59:


//--------------------- .nv.callgraph             --------------------------
	.section	.nv.callgraph,"",@"SHT_CUDA_CALLGRAPH"
	.align	4
	.sectionentsize	8
	.align		4
        /*0000*/ 	.word	0x00000000
	.align		4
        /*0004*/ 	.word	0xffffffff
	.align		4
        /*0008*/ 	.word	0x00000000
	.align		4
        /*000c*/ 	.word	0xfffffffe
	.align		4
        /*0010*/ 	.word	0x00000000
	.align		4
        /*0014*/ 	.word	0xfffffffd
	.align		4
        /*0018*/ 	.word	0x00000000
	.align		4
        /*001c*/ 	.word	0xfffffffc


//--------------------- .nv.constant4             --------------------------
	.section	.nv.constant4,"a",@progbits
	.align	8
	.align		8
.nv.constant4:
        /*0000*/ 	.dword	precalc_xorwow_matrix
	.align		8
        /*0008*/ 	.dword	precalc_xorwow_offset_matrix
	.align		8
        /*0010*/ 	.dword	mrg32k3aM1
	.align		8
        /*0018*/ 	.dword	mrg32k3aM2
	.align		8
        /*0020*/ 	.dword	mrg32k3aM1SubSeq
	.align		8
        /*0028*/ 	.dword	mrg32k3aM2SubSeq
	.align		8
        /*0030*/ 	.dword	mrg32k3aM1Seq
	.align		8
        /*0038*/ 	.dword	mrg32k3aM2Seq
	.align		8
        /*0040*/ 	.dword	countin


//--------------------- .nv.constant3             --------------------------
	.section	.nv.constant3,"a",@progbits
	.align	8
.nv.constant3:
	.type		__cr_lgamma_table,@object
	.size		__cr_lgamma_table,(.L_8 - __cr_lgamma_table)
__cr_lgamma_table:
        /*0000*/ 	.byte	0x00, 0x00, 0x00, 0x00, 0x00, 0x00, 0x00, 0x00, 0x00, 0x00, 0x00, 0x00, 0x00, 0x00, 0x00, 0x00
        /*0010*/ 	.byte	0xef, 0x39, 0xfa, 0xfe, 0x42, 0x2e, 0xe6, 0x3f, 0x02, 0x20, 0x2a, 0xfa, 0x0b, 0xab, 0xfc, 0x3f
        /*0020*/ 	.byte	0xf9, 0x2c, 0x92, 0x7c, 0xa7, 0x6c, 0x09, 0x40, 0xc9, 0x79, 0x44, 0x3c, 0x64, 0x26, 0x13, 0x40
        /*0030*/ 	.byte	0xca, 0x01, 0xcf, 0x3a, 0x27, 0x51, 0x1a, 0x40, 0x30, 0xcc, 0x2d, 0xf3, 0xe1, 0x0c, 0x21, 0x40
        /*0040*/ 	.byte	0x0d, 0xb7, 0xfc, 0x82, 0x8e, 0x35, 0x25, 0x40
.L_8:


//--------------------- .text._Z8readerinPy       --------------------------
	.section	.text._Z8readerinPy,"ax",@progbits
	.align	128
        .global         _Z8readerinPy
        .type           _Z8readerinPy,@function
        .size           _Z8readerinPy,(.L_x_12 - _Z8readerinPy)
        .other          _Z8readerinPy,@"STO_CUDA_ENTRY STV_DEFAULT"
_Z8readerinPy:
.text._Z8readerinPy:
[----:B------:R-:W-:Y:S01]  /*0000*/  LDC R1, c[0x0][0x37c] ;  /* 0x0000df00ff017b82 */ /* 0x000fe20000000800 */
[----:B------:R-:W0:Y:S07]  /*0010*/  S2R R0, SR_TID.X ;  /* 0x0000000000007919 */ /* 0x000e2e0000002100 */
[----:B------:R-:W0:Y:S02]  /*0020*/  S2UR UR4, SR_CTAID.X ;  /* 0x00000000000479c3 */ /* 0x000e240000002500 */
[----:B0-----:R-:W-:-:S13]  /*0030*/  LOP3.LUT P0, RZ, R0, UR4, RZ, 0xfc, !PT ;  /* 0x0000000400ff7c12 */ /* 0x001fda000f80fcff */
[----:B------:R-:W-:Y:S05]  /*0040*/  @P0 EXIT ;  /* 0x000000000000094d */ /* 0x000fea0003800000 */
[----:B------:R-:W0:Y:S01]  /*0050*/  LDC.64 R2, c[0x4][0x40] ;  /* 0x01001000ff027b82 */ /* 0x000e220000000a00 */
[----:B------:R-:W0:Y:S02]  /*0060*/  LDCU.64 UR4, c[0x0][0x358] ;  /* 0x00006b00ff0477ac */ /* 0x000e240008000a00 */
[----:B0-----:R-:W2:Y:S05]  /*0070*/  LDG.E.64 R2, desc[UR4][R2.64] ;  /* 0x0000000402027981 */ /* 0x001eaa000c1e1b00 */
[----:B------:R-:W2:Y:S02]  /*0080*/  LDC.64 R4, c[0x0][0x380] ;  /* 0x0000e000ff047b82 */ /* 0x000ea40000000a00 */
[----:B--2---:R-:W-:Y:S01]  /*0090*/  STG.E.64 desc[UR4][R4.64], R2 ;  /* 0x0000000204007986 */ /* 0x004fe2000c101b04 */
[----:B------:R-:W-:Y:S05]  /*00a0*/  EXIT ;  /* 0x000000000000794d */ /* 0x000fea0003800000 */
.L_x_0:
[----:B------:R-:W-:-:S00]  /*00b0*/  BRA `(.L_x_0) ;  /* 0xfffffffc00fc7947 */ /* 0x000fc0000383ffff */
[----:B------:R-:W-:-:S00]  /*00c0*/  NOP ;  /* 0x0000000000007918 */ /* 0x000fc00000000000 */
        /* <DEDUP_REMOVED lines=11> */
.L_x_12:


//--------------------- .text._Z14simulate_mc_piP17curandStateXORWOW --------------------------
	.section	.text._Z14simulate_mc_piP17curandStateXORWOW,"ax",@progbits
	.align	128
        .global         _Z14simulate_mc_piP17curandStateXORWOW
        .type           _Z14simulate_mc_piP17curandStateXORWOW,@function
        .size           _Z14simulate_mc_piP17curandStateXORWOW,(.L_x_13 - _Z14simulate_mc_piP17curandStateXORWOW)
        .other          _Z14simulate_mc_piP17curandStateXORWOW,@"STO_CUDA_ENTRY STV_DEFAULT"
_Z14simulate_mc_piP17curandStateXORWOW:
.text._Z14simulate_mc_piP17curandStateXORWOW:
[----:B------:R-:W-:Y:S01]  /*0000*/  LDC R1, c[0x0][0x37c] ;  /* 0x0000df00ff017b82 */ /* 0x000fe20000000800 */
[----:B------:R-:W0:Y:S07]  /*0010*/  S2R R0, SR_TID.X ;  /* 0x0000000000007919 */ /* 0x000e2e0000002100 */
[----:B------:R-:W0:Y:S01]  /*0020*/  S2UR UR4, SR_CTAID.X ;  /* 0x00000000000479c3 */ /* 0x000e220000002500 */
[----:B------:R-:W1:Y:S07]  /*0030*/  LDCU.64 UR6, c[0x0][0x358] ;  /* 0x00006b00ff0677ac */ /* 0x000e6e0008000a00 */
[----:B------:R-:W0:Y:S08]  /*0040*/  LDC R5, c[0x0][0x360] ;  /* 0x0000d800ff057b82 */ /* 0x000e300000000800 */
[----:B------:R-:W2:Y:S01]  /*0050*/  LDC.64 R2, c[0x0][0x380] ;  /* 0x0000e000ff027b82 */ /* 0x000ea20000000a00 */
[----:B0-----:R-:W-:-:S04]  /*0060*/  IMAD R5, R5, UR4, R0 ;  /* 0x0000000405057c24 */ /* 0x001fc8000f8e0200 */
[----:B--2---:R-:W-:-:S05]  /*0070*/  IMAD.WIDE R2, R5, 0x30, R2 ;  /* 0x0000003005027825 */ /* 0x004fca00078e0202 */
[----:B-1----:R-:W2:Y:S04]  /*0080*/  LDG.E.64 R4, desc[UR6][R2.64] ;  /* 0x0000000602047981 */ /* 0x002ea8000c1e1b00 */
[----:B------:R0:W5:Y:S04]  /*0090*/  LDG.E.64 R6, desc[UR6][R2.64+0x8] ;  /* 0x0000080602067981 */ /* 0x000168000c1e1b00 */
[----:B------:R0:W5:Y:S01]  /*00a0*/  LDG.E.64 R8, desc[UR6][R2.64+0x10] ;  /* 0x0000100602087981 */ /* 0x000162000c1e1b00 */
[----:B------:R-:W-:Y:S01]  /*00b0*/  CS2R R20, SRZ ;  /* 0x0000000000147805 */ /* 0x000fe2000001ff00 */
[----:B------:R-:W-:Y:S01]  /*00c0*/  UMOV UR5, 0x186a0 ;  /* 0x000186a000057882 */ /* 0x000fe20000000000 */
[----:B------:R-:W-:Y:S01]  /*00d0*/  UMOV UR4, URZ ;  /* 0x000000ff00047c82 */ /* 0x000fe20008000000 */
[----:B0-2---:R-:W-:-:S07]  /*00e0*/  VIADD R0, R4, 0x161f14 ;  /* 0x00161f1404007836 */ /* 0x005fce0000000000 */
.L_x_1:
[----:B------:R-:W-:Y:S01]  /*00f0*/  SHF.R.U32.HI R10, RZ, 0x2, R5 ;  /* 0x00000002ff0a7819 */ /* 0x000fe20000011605 */
[----:B------:R-:W-:Y:S01]  /*0100*/  IMAD.MOV.U32 R14, RZ, RZ, 0x2f800000 ;  /* 0x2f800000ff0e7424 */ /* 0x000fe200078e00ff */
[----:B-----5:R-:W-:Y:S01]  /*0110*/  SHF.R.U32.HI R13, RZ, 0x2, R6 ;  /* 0x00000002ff0d7819 */ /* 0x020fe20000011606 */
[----:B------:R-:W-:Y:S01]  /*0120*/  IMAD.MOV.U32 R17, RZ, RZ, 0x40000000 ;  /* 0x40000000ff117424 */ /* 0x000fe200078e00ff */
[----:B------:R-:W-:Y:S01]  /*0130*/  LOP3.LUT R10, R10, R5, RZ, 0x3c, !PT ;  /* 0x000000050a0a7212 */ /* 0x000fe200078e3cff */
[----:B------:R-:W-:Y:S01]  /*0140*/  IMAD.SHL.U32 R5, R9, 0x10, RZ ;  /* 0x0000001009057824 */ /* 0x000fe200078e00ff */
[----:B------:R-:W-:Y:S01]  /*0150*/  LOP3.LUT R13, R13, R6, RZ, 0x3c, !PT ;  /* 0x000000060d0d7212 */ /* 0x000fe200078e3cff */
[----:B------:R-:W-:Y:S02]  /*0160*/  UIADD3 UR5, UP0, UPT, UR5, -0x4, URZ ;  /* 0xfffffffc05057890 */ /* 0x000fe4000ff1e0ff */
[----:B------:R-:W-:Y:S02]  /*0170*/  IMAD.SHL.U32 R11, R10, 0x2, RZ ;  /* 0x000000020a0b7824 */ /* 0x000fe400078e00ff */
[----:B------:R-:W-:-:S02]  /*0180*/  UIADD3.X UR4, UPT, UPT, UR4, -0x1, URZ, UP0, !UPT ;  /* 0xffffffff04047890 */ /* 0x000fc400087fe4ff */
[----:B------:R-:W-:Y:S01]  /*0190*/  UISETP.NE.U32.AND UP0, UPT, UR5, URZ, UPT ;  /* 0x000000ff0500728c */ /* 0x000fe2000bf05070 */
[----:B------:R-:W-:Y:S01]  /*01a0*/  LOP3.LUT R10, R10, R11, R5, 0x96, !PT ;  /* 0x0000000b0a0a7212 */ /* 0x000fe200078e9605 */
[----:B------:R-:W-:Y:S02]  /*01b0*/  IMAD.SHL.U32 R5, R13, 0x2, RZ ;  /* 0x000000020d057824 */ /* 0x000fe400078e00ff */
[----:B------:R-:W-:Y:S01]  /*01c0*/  UISETP.NE.AND.EX UP0, UPT, UR4, URZ, UPT, UP0 ;  /* 0x000000ff0400728c */ /* 0x000fe2000bf05300 */
[----:B------:R-:W-:Y:S02]  /*01d0*/  LOP3.LUT R11, R10, R9, RZ, 0x3c, !PT ;  /* 0x000000090a0b7212 */ /* 0x000fe400078e3cff */
[----:B------:R-:W-:Y:S02]  /*01e0*/  SHF.R.U32.HI R10, RZ, 0x2, R7 ;  /* 0x00000002ff0a7819 */ /* 0x000fe40000011607 */
[----:B------:R-:W-:Y:S01]  /*01f0*/  SHF.R.U32.HI R12, RZ, 0x2, R11 ;  /* 0x00000002ff0c7819 */ /* 0x000fe2000001160b */
[----:B------:R-:W-:Y:S01]  /*0200*/  IMAD.SHL.U32 R6, R11, 0x10, RZ ;  /* 0x000000100b067824 */ /* 0x000fe200078e00ff */
[----:B------:R-:W-:-:S02]  /*0210*/  LOP3.LUT R10, R10, R7, RZ, 0x3c, !PT ;  /* 0x000000070a0a7212 */ /* 0x000fc400078e3cff */
[----:B------:R-:W-:Y:S02]  /*0220*/  LOP3.LUT R12, R12, R11, RZ, 0x3c, !PT ;  /* 0x0000000b0c0c7212 */ /* 0x000fe400078e3cff */
[----:B------:R-:W-:Y:S02]  /*0230*/  LOP3.LUT R6, R13, R5, R6, 0x96, !PT ;  /* 0x000000050d067212 */ /* 0x000fe400078e9606 */
[----:B------:R-:W-:Y:S01]  /*0240*/  SHF.R.U32.HI R13, RZ, 0x2, R8 ;  /* 0x00000002ff0d7819 */ /* 0x000fe20000011608 */
[----:B------:R-:W-:Y:S01]  /*0250*/  IMAD.SHL.U32 R16, R12, 0x2, RZ ;  /* 0x000000020c107824 */ /* 0x000fe200078e00ff */
[----:B------:R-:W-:Y:S01]  /*0260*/  LOP3.LUT R7, R6, R11, RZ, 0x3c, !PT ;  /* 0x0000000b06077212 */ /* 0x000fe200078e3cff */
[----:B------:R-:W-:Y:S01]  /*0270*/  IMAD.SHL.U32 R6, R10, 0x2, RZ ;  /* 0x000000020a067824 */ /* 0x000fe200078e00ff */
[----:B------:R-:W-:Y:S02]  /*0280*/  LOP3.LUT R8, R13, R8, RZ, 0x3c, !PT ;  /* 0x000000080d087212 */ /* 0x000fe400078e3cff */
[----:B------:R-:W-:Y:S01]  /*0290*/  SHF.R.U32.HI R18, RZ, 0x2, R7 ;  /* 0x00000002ff127819 */ /* 0x000fe20000011607 */
[----:B------:R-:W-:-:S03]  /*02a0*/  IMAD.SHL.U32 R5, R7, 0x10, RZ ;  /* 0x0000001007057824 */ /* 0x000fc600078e00ff */
[-C--:B------:R-:W-:Y:S02]  /*02b0*/  LOP3.LUT R18, R18, R7.reuse, RZ, 0x3c, !PT ;  /* 0x0000000712127212 */ /* 0x080fe400078e3cff */
[----:B------:R-:W-:Y:S02]  /*02c0*/  LOP3.LUT R6, R10, R6, R5, 0x96, !PT ;  /* 0x000000060a067212 */ /* 0x000fe400078e9605 */
[----:B------:R-:W-:Y:S02]  /*02d0*/  SHF.R.U32.HI R10, RZ, 0x2, R9 ;  /* 0x00000002ff0a7819 */ /* 0x000fe40000011609 */
[----:B------:R-:W-:Y:S01]  /*02e0*/  LOP3.LUT R13, R6, R7, RZ, 0x3c, !PT ;  /* 0x00000007060d7212 */ /* 0x000fe200078e3cff */
[----:B------:R-:W-:Y:S01]  /*02f0*/  IMAD.SHL.U32 R6, R8, 0x2, RZ ;  /* 0x0000000208067824 */ /* 0x000fe200078e00ff */
[----:B------:R-:W-:-:S03]  /*0300*/  LOP3.LUT R10, R10, R9, RZ, 0x3c, !PT ;  /* 0x000000090a0a7212 */ /* 0x000fc600078e3cff */
[----:B------:R-:W-:-:S05]  /*0310*/  IMAD.SHL.U32 R5, R13, 0x10, RZ ;  /* 0x000000100d057824 */ /* 0x000fca00078e00ff */
[----:B------:R-:W-:Y:S02]  /*0320*/  LOP3.LUT R8, R8, R6, R5, 0x96, !PT ;  /* 0x0000000608087212 */ /* 0x000fe400078e9605 */
[----:B------:R-:W-:Y:S02]  /*0330*/  IADD3 R6, PT, PT, R0, -0xb0f8a, R7 ;  /* 0xfff4f07600067810 */ /* 0x000fe40007ffe007 */
[----:B------:R-:W-:Y:S01]  /*0340*/  LOP3.LUT R5, R8, R13, RZ, 0x3c, !PT ;  /* 0x0000000d08057212 */ /* 0x000fe200078e3cff */
[----:B------:R-:W-:Y:S01]  /*0350*/  IMAD.SHL.U32 R8, R10, 0x2, RZ ;  /* 0x000000020a087824 */ /* 0x000fe200078e00ff */
[----:B------:R-:W-:Y:S02]  /*0360*/  I2FP.F32.U32 R9, R6 ;  /* 0x0000000600097245 */ /* 0x000fe40000201000 */
[----:B------:R-:W-:Y:S01]  /*0370*/  IADD3 R6, PT, PT, R0, -0x10974f, R11 ;  /* 0xffef68b100067810 */ /* 0x000fe20007ffe00b */
[----:B------:R-:W-:Y:S02]  /*0380*/  IMAD.SHL.U32 R15, R5, 0x10, RZ ;  /* 0x00000010050f7824 */ /* 0x000fe400078e00ff */
[----:B------:R-:W-:-:S03]  /*0390*/  FFMA R9, R9, R14, 1.1641532182693481445e-10 ;  /* 0x2f00000009097423 */ /* 0x000fc6000000000e */
[----:B------:R-:W-:Y:S02]  /*03a0*/  LOP3.LUT R10, R10, R8, R15, 0x96, !PT ;  /* 0x000000080a0a7212 */ /* 0x000fe400078e960f */
[----:B------:R-:W-:Y:S01]  /*03b0*/  I2FP.F32.U32 R15, R6 ;  /* 0x00000006000f7245 */ /* 0x000fe20000201000 */
[----:B------:R-:W0:Y:S01]  /*03c0*/  F2F.F64.F32 R8, R9 ;  /* 0x0000000900087310 */ /* 0x000e220000201800 */
[----:B------:R-:W-:-:S03]  /*03d0*/  LOP3.LUT R6, R10, R5, RZ, 0x3c, !PT ;  /* 0x000000050a067212 */ /* 0x000fc600078e3cff */
[----:B------:R-:W-:Y:S01]  /*03e0*/  FFMA R10, R15, R14, 1.1641532182693481445e-10 ;  /* 0x2f0000000f0a7423 */ /* 0x000fe2000000000e */
[----:B------:R-:W-:Y:S01]  /*03f0*/  IADD3 R23, PT, PT, R0, 0x587c5, R6 ;  /* 0x000587c500177810 */ /* 0x000fe20007ffe006 */
[----:B------:R-:W-:-:S04]  /*0400*/  IMAD.SHL.U32 R15, R6, 0x10, RZ ;  /* 0x00000010060f7824 */ /* 0x000fc800078e00ff */
[----:B------:R-:W1:Y:S01]  /*0410*/  F2F.F64.F32 R10, R10 ;  /* 0x0000000a000a7310 */ /* 0x000e620000201800 */
[----:B------:R-:W-:Y:S01]  /*0420*/  LOP3.LUT R15, R12, R16, R15, 0x96, !PT ;  /* 0x000000100c0f7212 */ /* 0x000fe200078e960f */
[----:B------:R-:W-:Y:S02]  /*0430*/  IMAD.IADD R12, R5, 0x1, R0 ;  /* 0x00000001050c7824 */ /* 0x000fe400078e0200 */
[----:B------:R-:W-:Y:S01]  /*0440*/  IMAD.MOV.U32 R16, RZ, RZ, 0x0 ;  /* 0x00000000ff107424 */ /* 0x000fe200078e00ff */
[----:B------:R-:W-:Y:S02]  /*0450*/  LOP3.LUT R7, R15, R6, RZ, 0x3c, !PT ;  /* 0x000000060f077212 */ /* 0x000fe400078e3cff */
[----:B------:R-:W-:Y:S01]  /*0460*/  I2FP.F32.U32 R19, R12 ;  /* 0x0000000c00137245 */ /* 0x000fe20000201000 */
[----:B------:R-:W-:Y:S02]  /*0470*/  IMAD.SHL.U32 R12, R18, 0x2, RZ ;  /* 0x00000002120c7824 */ /* 0x000fe400078e00ff */
[----:B------:R-:W-:Y:S01]  /*0480*/  IMAD.SHL.U32 R15, R7, 0x10, RZ ;  /* 0x00000010070f7824 */ /* 0x000fe200078e00ff */
[----:B0-----:R-:W-:Y:S01]  /*0490*/  DFMA R8, R8, R16, -1 ;  /* 0xbff000000808742b */ /* 0x001fe20000000010 */
[----:B------:R-:W-:-:S03]  /*04a0*/  FFMA R24, R19, R14, 1.1641532182693481445e-10 ;  /* 0x2f00000013187423 */ /* 0x000fc6000000000e */
[----:B------:R-:W-:Y:S01]  /*04b0*/  LOP3.LUT R22, R18, R12, R15, 0x96, !PT ;  /* 0x0000000c12167212 */ /* 0x000fe200078e960f */
[----:B-1----:R-:W-:Y:S01]  /*04c0*/  DFMA R10, R10, R16, -1 ;  /* 0xbff000000a0a742b */ /* 0x002fe20000000010 */
[--C-:B------:R-:W-:Y:S01]  /*04d0*/  SHF.R.U32.HI R12, RZ, 0x2, R13.reuse ;  /* 0x00000002ff0c7819 */ /* 0x100fe2000001160d */
[----:B------:R-:W0:Y:S01]  /*04e0*/  F2F.F64.F32 R24, R24 ;  /* 0x0000001800187310 */ /* 0x000e220000201800 */
[----:B------:R-:W-:Y:S02]  /*04f0*/  IADD3 R18, PT, PT, R0, -0x587c5, R13 ;  /* 0xfffa783b00127810 */ /* 0x000fe40007ffe00d */
[----:B------:R-:W-:Y:S01]  /*0500*/  LOP3.LUT R15, R12, R13, RZ, 0x3c, !PT ;  /* 0x0000000d0c0f7212 */ /* 0x000fe200078e3cff */
[----:B------:R-:W-:Y:S01]  /*0510*/  DMUL R12, R8, R8 ;  /* 0x00000008080c7228 */ /* 0x000fe20000000000 */
[----:B------:R-:W-:Y:S02]  /*0520*/  LOP3.LUT R8, R22, R7, RZ, 0x3c, !PT ;  /* 0x0000000716087212 */ /* 0x000fe400078e3cff */
[----:B------:R-:W-:Y:S01]  /*0530*/  I2FP.F32.U32 R9, R18 ;  /* 0x0000001200097245 */ /* 0x000fe20000201000 */
[----:B------:R-:W-:-:S02]  /*0540*/  IMAD.SHL.U32 R19, R15, 0x2, RZ ;  /* 0x000000020f137824 */ /* 0x000fc400078e00ff */
[----:B------:R-:W-:Y:S02]  /*0550*/  IMAD.SHL.U32 R18, R8, 0x10, RZ ;  /* 0x0000001008127824 */ /* 0x000fe400078e00ff */
[----:B------:R-:W-:Y:S01]  /*0560*/  DFMA R10, R10, R10, R12 ;  /* 0x0000000a0a0a722b */ /* 0x000fe2000000000c */
[----:B------:R-:W-:Y:S01]  /*0570*/  FFMA R22, R9, R14, 1.1641532182693481445e-10 ;  /* 0x2f00000009167423 */ /* 0x000fe2000000000e */
[----:B------:R-:W-:Y:S01]  /*0580*/  I2FP.F32.U32 R13, R23 ;  /* 0x00000017000d7245 */ /* 0x000fe20000201000 */
[----:B0-----:R-:W-:Y:S01]  /*0590*/  DFMA R24, R24, R16, -1 ;  /* 0xbff000001818742b */ /* 0x001fe20000000010 */
[----:B------:R-:W-:Y:S02]  /*05a0*/  LOP3.LUT R19, R15, R19, R18, 0x96, !PT ;  /* 0x000000130f137212 */ /* 0x000fe400078e9612 */
[C---:B------:R-:W-:Y:S01]  /*05b0*/  IADD3 R12, PT, PT, R0.reuse, 0xb0f8a, R7 ;  /* 0x000b0f8a000c7810 */ /* 0x040fe20007ffe007 */
[----:B------:R-:W0:Y:S01]  /*05c0*/  F2F.F64.F32 R22, R22 ;  /* 0x0000001600167310 */ /* 0x000e220000201800 */
[----:B------:R-:W-:Y:S01]  /*05d0*/  LOP3.LUT R9, R19, R8, RZ, 0x3c, !PT ;  /* 0x0000000813097212 */ /* 0x000fe200078e3cff */
[----:B------:R-:W-:Y:S01]  /*05e0*/  FFMA R13, R13, R14, 1.1641532182693481445e-10 ;  /* 0x2f0000000d0d7423 */ /* 0x000fe2000000000e */
[C---:B------:R-:W-:Y:S01]  /*05f0*/  IADD3 R18, PT, PT, R0.reuse, 0x10974f, R8 ;  /* 0x0010974f00127810 */ /* 0x040fe20007ffe008 */
[----:B------:R-:W-:Y:S01]  /*0600*/  DMUL R24, R24, R24 ;  /* 0x0000001818187228 */ /* 0x000fe20000000000 */
[C---:B------:R-:W-:Y:S01]  /*0610*/  IADD3 R26, PT, PT, R0.reuse, 0x161f14, R9 ;  /* 0x00161f14001a7810 */ /* 0x040fe20007ffe009 */
[----:B------:R-:W-:Y:S01]  /*0620*/  DSETP.GTU.AND P2, PT, R10, 1, PT ;  /* 0x3ff000000a00742a */ /* 0x000fe20003f4c000 */
[----:B------:R-:W-:Y:S01]  /*0630*/  I2FP.F32.U32 R15, R12 ;  /* 0x0000000c000f7245 */ /* 0x000fe20000201000 */
[----:B------:R-:W-:Y:S01]  /*0640*/  VIADD R0, R0, 0x2c3e28 ;  /* 0x002c3e2800007836 */ /* 0x000fe20000000000 */
[----:B------:R-:W-:Y:S01]  /*0650*/  I2FP.F32.U32 R27, R26 ;  /* 0x0000001a001b7245 */ /* 0x000fe20000201000 */
[----:B------:R-:W1:Y:S01]  /*0660*/  F2F.F64.F32 R12, R13 ;  /* 0x0000000d000c7310 */ /* 0x000e620000201800 */
[----:B------:R-:W-:Y:S01]  /*0670*/  I2FP.F32.U32 R19, R18 ;  /* 0x0000001200137245 */ /* 0x000fe20000201000 */
[-C--:B------:R-:W-:Y:S01]  /*0680*/  FFMA R28, R15, R14.reuse, 1.1641532182693481445e-10 ;  /* 0x2f0000000f1c7423 */ /* 0x080fe2000000000e */
[----:B------:R-:W-:Y:S01]  /*0690*/  SEL R10, RZ, 0x1, P2 ;  /* 0x00000001ff0a7807 */ /* 0x000fe20001000000 */
[-C--:B------:R-:W-:Y:S01]  /*06a0*/  FFMA R27, R27, R14.reuse, 1.1641532182693481445e-10 ;  /* 0x2f0000001b1b7423 */ /* 0x080fe2000000000e */
[----:B0-----:R-:W-:Y:S01]  /*06b0*/  DFMA R22, R22, R16, -1 ;  /* 0xbff000001616742b */ /* 0x001fe20000000010 */
[----:B------:R-:W-:-:S02]  /*06c0*/  FFMA R26, R19, R14, 1.1641532182693481445e-10 ;  /* 0x2f000000131a7423 */ /* 0x000fc4000000000e */
[----:B------:R-:W0:Y:S05]  /*06d0*/  F2F.F64.F32 R18, R28 ;  /* 0x0000001c00127310 */ /* 0x000e2a0000201800 */
[----:B------:R-:W-:Y:S02]  /*06e0*/  DFMA R24, R22, R22, R24 ;  /* 0x000000161618722b */ /* 0x000fe40000000018 */
[----:B-1----:R-:W-:Y:S01]  /*06f0*/  DFMA R12, R12, R16, -1 ;  /* 0xbff000000c0c742b */ /* 0x002fe20000000010 */
[----:B------:R-:W1:Y:S05]  /*0700*/  F2F.F64.F32 R14, R27 ;  /* 0x0000001b000e7310 */ /* 0x000e6a0000201800 */
[----:B------:R-:W-:-:S02]  /*0710*/  DSETP.GTU.AND P3, PT, R24, 1, PT ;  /* 0x3ff000001800742a */ /* 0x000fc40003f6c000 */
[-C--:B0-----:R-:W-:Y:S01]  /*0720*/  DFMA R18, R18, R16.reuse, -1 ;  /* 0xbff000001212742b */ /* 0x081fe20000000010 */
[----:B------:R-:W0:Y:S03]  /*0730*/  F2F.F64.F32 R22, R26 ;  /* 0x0000001a00167310 */ /* 0x000e260000201800 */
[----:B------:R-:W-:Y:S01]  /*0740*/  SEL R11, RZ, 0x1, P3 ;  /* 0x00000001ff0b7807 */ /* 0x000fe20001800000 */
[----:B-1----:R-:W-:-:S03]  /*0750*/  DFMA R14, R14, R16, -1 ;  /* 0xbff000000e0e742b */ /* 0x002fc60000000010 */
[----:B------:R-:W-:Y:S01]  /*0760*/  IADD3 R10, P2, P3, R11, R20, R10 ;  /* 0x000000140b0a7210 */ /* 0x000fe20007b5e00a */
[----:B------:R-:W-:-:S03]  /*0770*/  DMUL R18, R18, R18 ;  /* 0x0000001212127228 */ /* 0x000fc60000000000 */
[----:B------:R-:W-:Y:S01]  /*0780*/  IADD3.X R21, PT, PT, RZ, R21, RZ, P2, P3 ;  /* 0x00000015ff157210 */ /* 0x000fe200017e64ff */
[----:B0-----:R-:W-:Y:S02]  /*0790*/  DFMA R22, R22, R16, -1 ;  /* 0xbff000001616742b */ /* 0x001fe40000000010 */
[----:B------:R-:W-:Y:S02]  /*07a0*/  DMUL R14, R14, R14 ;  /* 0x0000000e0e0e7228 */ /* 0x000fe40000000000 */
[----:B------:R-:W-:-:S06]  /*07b0*/  DFMA R18, R12, R12, R18 ;  /* 0x0000000c0c12722b */ /* 0x000fcc0000000012 */
[----:B------:R-:W-:Y:S02]  /*07c0*/  DFMA R14, R22, R22, R14 ;  /* 0x00000016160e722b */ /* 0x000fe4000000000e */
[----:B------:R-:W-:-:S06]  /*07d0*/  DSETP.GTU.AND P0, PT, R18, 1, PT ;  /* 0x3ff000001200742a */ /* 0x000fcc0003f0c000 */
[----:B------:R-:W-:Y:S01]  /*07e0*/  DSETP.GTU.AND P1, PT, R14, 1, PT ;  /* 0x3ff000000e00742a */ /* 0x000fe20003f2c000 */
[----:B------:R-:W-:-:S05]  /*07f0*/  SEL R11, RZ, 0x1, P0 ;  /* 0x00000001ff0b7807 */ /* 0x000fca0000000000 */
[----:B------:R-:W-:-:S04]  /*0800*/  SEL R20, RZ, 0x1, P1 ;  /* 0x00000001ff147807 */ /* 0x000fc80000800000 */
[----:B------:R-:W-:-:S04]  /*0810*/  IADD3 R20, P0, P1, R20, R10, R11 ;  /* 0x0000000a14147210 */ /* 0x000fc8000791e00b */
[----:B------:R-:W-:Y:S01]  /*0820*/  IADD3.X R21, PT, PT, RZ, R21, RZ, P0, P1 ;  /* 0x00000015ff157210 */ /* 0x000fe200007e24ff */
[----:B------:R-:W-:Y:S08]  /*0830*/  BRA.U UP0, `(.L_x_1) ;  /* 0xfffffff9002c7547 */ /* 0x000ff0000b83ffff */
[----:B------:R-:W0:Y:S01]  /*0840*/  LDC.64 R10, c[0x4][0x40] ;  /* 0x01001000ff0a7b82 */ /* 0x000e220000000a00 */
[----:B------:R-:W-:Y:S01]  /*0850*/  VIADD R4, R4, 0xe095f240 ;  /* 0xe095f24004047836 */ /* 0x000fe20000000000 */
[----:B------:R-:W-:Y:S04]  /*0860*/  STG.E.64 desc[UR6][R2.64+0x8], R6 ;  /* 0x0000080602007986 */ /* 0x000fe8000c101b06 */
[----:B------:R-:W-:Y:S04]  /*0870*/  STG.E.64 desc[UR6][R2.64+0x10], R8 ;  /* 0x0000100802007986 */ /* 0x000fe8000c101b06 */
[----:B------:R-:W-:Y:S04]  /*0880*/  STG.E.64 desc[UR6][R2.64], R4 ;  /* 0x0000000402007986 */ /* 0x000fe8000c101b06 */
[----:B0-----:R-:W-:Y:S01]  /*0890*/  REDG.E.ADD.64.STRONG.GPU desc[UR6][R10.64], R20 ;  /* 0x000000140a00798e */ /* 0x001fe2000c12e506 */
[----:B------:R-:W-:Y:S05]  /*08a0*/  EXIT ;  /* 0x000000000000794d */ /* 0x000fea0003800000 */
.L_x_2:
        /* <DEDUP_REMOVED lines=13> */
.L_x_13:


//--------------------- .text._Z12setup_kernelP17curandStateXORWOW --------------------------
	.section	.text._Z12setup_kernelP17curandStateXORWOW,"ax",@progbits
	.align	128
        .global         _Z12setup_kernelP17curandStateXORWOW
        .type           _Z12setup_kernelP17curandStateXORWOW,@function
        .size           _Z12setup_kernelP17curandStateXORWOW,(.L_x_14 - _Z12setup_kernelP17curandStateXORWOW)
        .other          _Z12setup_kernelP17curandStateXORWOW,@"STO_CUDA_ENTRY STV_DEFAULT"
_Z12setup_kernelP17curandStateXORWOW:
.text._Z12setup_kernelP17curandStateXORWOW:
[----:B------:R-:W-:Y:S01]  /*0000*/  LDC R1, c[0x0][0x37c] ;  /* 0x0000df00ff017b82 */ /* 0x000fe20000000800 */
[----:B------:R-:W0:Y:S07]  /*0010*/  S2R R0, SR_TID.X ;  /* 0x0000000000007919 */ /* 0x000e2e0000002100 */
[----:B------:R-:W0:Y:S01]  /*0020*/  S2UR UR6, SR_CTAID.X ;  /* 0x00000000000679c3 */ /* 0x000e220000002500 */
[----:B------:R-:W1:Y:S01]  /*0030*/  LDCU.64 UR4, c[0x0][0x358] ;  /* 0x00006b00ff0477ac */ /* 0x000e620008000a00 */
[----:B------:R-:W-:Y:S01]  /*0040*/  IMAD.MOV.U32 R2, RZ, RZ, -0x24c1716b ;  /* 0xdb3e8e95ff027424 */ /* 0x000fe200078e00ff */
[----:B------:R-:W-:Y:S01]  /*0050*/  BSSY.RECONVERGENT B0, `(.L_x_3) ;  /* 0x00000de000007945 */ /* 0x000fe20003800200 */
[----:B------:R-:W-:-:S02]  /*0060*/  IMAD.MOV.U32 R4, RZ, RZ, 0x14dde798 ;  /* 0x14dde798ff047424 */ /* 0x000fc400078e00ff */
[----:B------:R-:W-:Y:S02]  /*0070*/  IMAD.MOV.U32 R5, RZ, RZ, -0x75bd8fc ;  /* 0xf8a42704ff057424 */ /* 0x000fe400078e00ff */
[----:B------:R-:W0:Y:S01]  /*0080*/  LDC R3, c[0x0][0x360] ;  /* 0x0000d800ff037b82 */ /* 0x000e220000000800 */
[----:B------:R-:W-:Y:S02]  /*0090*/  IMAD.MOV.U32 R8, RZ, RZ, -0x23270784 ;  /* 0xdcd8f87cff087424 */ /* 0x000fe400078e00ff */
[----:B------:R-:W-:-:S05]  /*00a0*/  IMAD.MOV.U32 R9, RZ, RZ, 0x19ff196 ;  /* 0x019ff196ff097424 */ /* 0x000fca00078e00ff */
[----:B------:R-:W2:Y:S01]  /*00b0*/  LDC.64 R6, c[0x0][0x380] ;  /* 0x0000e000ff067b82 */ /* 0x000ea20000000a00 */
[----:B0-----:R-:W-:Y:S02]  /*00c0*/  IMAD R0, R3, UR6, R0 ;  /* 0x0000000603007c24 */ /* 0x001fe4000f8e0200 */
[----:B------:R-:W-:-:S03]  /*00d0*/  IMAD.MOV.U32 R3, RZ, RZ, 0x8a37f92 ;  /* 0x08a37f92ff037424 */ /* 0x000fc600078e00ff */
[C---:B------:R-:W-:Y:S01]  /*00e0*/  ISETP.NE.AND P0, PT, R0.reuse, RZ, PT ;  /* 0x000000ff0000720c */ /* 0x040fe20003f05270 */
[----:B--2---:R-:W-:-:S05]  /*00f0*/  IMAD.WIDE.U32 R6, R0, 0x30, R6 ;  /* 0x0000003000067825 */ /* 0x004fca00078e0006 */
[----:B-1----:R0:W-:Y:S04]  /*0100*/  STG.E.64 desc[UR4][R6.64], R2 ;  /* 0x0000000206007986 */ /* 0x0021e8000c101b04 */
[----:B------:R0:W-:Y:S04]  /*0110*/  STG.E.64 desc[UR4][R6.64+0x8], R4 ;  /* 0x0000080406007986 */ /* 0x0001e8000c101b04 */
[----:B------:R0:W-:Y:S01]  /*0120*/  STG.E.64 desc[UR4][R6.64+0x10], R8 ;  /* 0x0000100806007986 */ /* 0x0001e2000c101b04 */
[----:B------:R-:W-:Y:S05]  /*0130*/  @!P0 BRA `(.L_x_4) ;  /* 0x0000000c003c8947 */ /* 0x000fea0003800000 */
[----:B------:R-:W-:-:S07]  /*0140*/  CS2R R12, SRZ ;  /* 0x00000000000c7805 */ /* 0x000fce000001ff00 */
.L_x_10:
[----:B0-----:R-:W-:Y:S01]  /*0150*/  LOP3.LUT R2, R0, 0x3, RZ, 0xc0, !PT ;  /* 0x0000000300027812 */ /* 0x001fe200078ec0ff */
[----:B------:R-:W-:Y:S03]  /*0160*/  BSSY.RECONVERGENT B1, `(.L_x_5) ;  /* 0x00000c6000017945 */ /* 0x000fe60003800200 */
[----:B------:R-:W-:-:S04]  /*0170*/  ISETP.NE.U32.AND P0, PT, R2, RZ, PT ;  /* 0x000000ff0200720c */ /* 0x000fc80003f05070 */
[----:B------:R-:W-:-:S13]  /*0180*/  ISETP.NE.AND.EX P0, PT, RZ, RZ, PT, P0 ;  /* 0x000000ffff00720c */ /* 0x000fda0003f05300 */
[----:B------:R-:W-:Y:S05]  /*0190*/  @!P0 BRA `(.L_x_6) ;  /* 0x0000000c00088947 */ /* 0x000fea0003800000 */
[----:B------:R-:W0:Y:S01]  /*01a0*/  LDC.64 R8, c[0x4][RZ] ;  /* 0x01000000ff087b82 */ /* 0x000e220000000a00 */
[----:B------:R-:W-:Y:S02]  /*01b0*/  IMAD.MOV.U32 R14, RZ, RZ, RZ ;  /* 0x000000ffff0e7224 */ /* 0x000fe400078e00ff */
[----:B0-----:R-:W-:-:S07]  /*01c0*/  IMAD.WIDE.U32 R8, R12, 0xc80, R8 ;  /* 0x00000c800c087825 */ /* 0x001fce00078e0008 */
.L_x_9:
[----:B0-----:R-:W-:Y:S01]  /*01d0*/  IMAD.MOV.U32 R15, RZ, RZ, RZ ;  /* 0x000000ffff0f7224 */ /* 0x001fe200078e00ff */
[----:B------:R-:W-:Y:S01]  /*01e0*/  CS2R R2, SRZ ;  /* 0x0000000000027805 */ /* 0x000fe2000001ff00 */
[----:B------:R-:W-:Y:S01]  /*01f0*/  IMAD.MOV.U32 R17, RZ, RZ, RZ ;  /* 0x000000ffff117224 */ /* 0x000fe200078e00ff */
[----:B------:R-:W-:-:S07]  /*0200*/  CS2R R4, SRZ ;  /* 0x0000000000047805 */ /* 0x000fce000001ff00 */
.L_x_8:
[----:B------:R-:W-:-:S05]  /*0210*/  IMAD.WIDE.U32 R10, R17, 0x4, R6 ;  /* 0x00000004110a7825 */ /* 0x000fca00078e0006 */
[----:B------:R0:W5:Y:S01]  /*0220*/  LDG.E R16, desc[UR4][R10.64+0x4] ;  /* 0x000004040a107981 */ /* 0x000162000c1e1900 */
[----:B------:R-:W-:-:S07]  /*0230*/  IMAD.MOV.U32 R19, RZ, RZ, RZ ;  /* 0x000000ffff137224 */ /* 0x000fce00078e00ff */
.L_x_7:
[----:B-----5:R-:W-:Y:S01]  /*0240*/  SHF.R.U32.HI R24, RZ, R19, R16 ;  /* 0x00000013ff187219 */ /* 0x020fe20000011610 */
[----:B0-----:R-:W-:-:S03]  /*0250*/  IMAD.SHL.U32 R10, R17, 0x20, RZ ;  /* 0x00000020110a7824 */ /* 0x001fc600078e00ff */
[----:B------:R-:W-:Y:S01]  /*0260*/  LOP3.LUT R11, R24, 0x1, RZ, 0xc0, !PT ;  /* 0x00000001180b7812 */ /* 0x000fe200078ec0ff */
[----:B------:R-:W-:-:S03]  /*0270*/  IMAD.IADD R10, R10, 0x1, R19 ;  /* 0x000000010a0a7824 */ /* 0x000fc600078e0213 */
[----:B------:R-:W-:Y:S01]  /*0280*/  ISETP.NE.U32.AND P0, PT, R11, 0x1, PT ;  /* 0x000000010b00780c */ /* 0x000fe20003f05070 */
[----:B------:R-:W-:-:S03]  /*0290*/  IMAD R11, R10, 0x5, RZ ;  /* 0x000000050a0b7824 */ /* 0x000fc600078e02ff */
[----:B------:R-:W-:Y:S01]  /*02a0*/  R2P PR, R24, 0x7e ;  /* 0x0000007e18007804 */ /* 0x000fe20000000000 */
[----:B------:R-:W-:-:S08]  /*02b0*/  IMAD.WIDE.U32 R10, R11, 0x4, R8 ;  /* 0x000000040b0a7825 */ /* 0x000fd000078e0008 */
[----:B------:R-:W2:Y:S04]  /*02c0*/  @!P0 LDG.E R18, desc[UR4][R10.64] ;  /* 0x000000040a128981 */ /* 0x000ea8000c1e1900 */
[----:B------:R-:W3:Y:S04]  /*02d0*/  @!P0 LDG.E R20, desc[UR4][R10.64+0x10] ;  /* 0x000010040a148981 */ /* 0x000ee8000c1e1900 */
[----:B------:R-:W4:Y:S04]  /*02e0*/  @P1 LDG.E R22, desc[UR4][R10.64+0x14] ;  /* 0x000014040a161981 */ /* 0x000f28000c1e1900 */
[----:B------:R-:W4:Y:S04]  /*02f0*/  @P2 LDG.E R26, desc[UR4][R10.64+0x28] ;  /* 0x000028040a1a2981 */ /* 0x000f28000c1e1900 */
[----:B------:R-:W4:Y:S04]  /*0300*/  @!P0 LDG.E R21, desc[UR4][R10.64+0x4] ;  /* 0x000004040a158981 */ /* 0x000f28000c1e1900 */
[----:B------:R-:W4:Y:S04]  /*0310*/  @!P0 LDG.E R23, desc[UR4][R10.64+0xc] ;  /* 0x00000c040a178981 */ /* 0x000f28000c1e1900 */
[----:B------:R-:W4:Y:S04]  /*0320*/  @P1 LDG.E R25, desc[UR4][R10.64+0x18] ;  /* 0x000018040a191981 */ /* 0x000f28000c1e1900 */
[----:B------:R-:W4:Y:S04]  /*0330*/  @P3 LDG.E R28, desc[UR4][R10.64+0x3c] ;  /* 0x00003c040a1c3981 */ /* 0x000f28000c1e1900 */
[----:B------:R-:W4:Y:S01]  /*0340*/  @P6 LDG.E R27, desc[UR4][R10.64+0x7c] ;  /* 0x00007c040a1b6981 */ /* 0x000f22000c1e1900 */
[----:B--2---:R-:W-:-:S03]  /*0350*/  @!P0 LOP3.LUT R15, R15, R18, RZ, 0x3c, !PT ;  /* 0x000000120f0f8212 */ /* 0x004fc600078e3cff */
[----:B------:R-:W2:Y:S01]  /*0360*/  @!P0 LDG.E R18, desc[UR4][R10.64+0x8] ;  /* 0x000008040a128981 */ /* 0x000ea2000c1e1900 */
[----:B---3--:R-:W-:-:S03]  /*0370*/  @!P0 LOP3.LUT R3, R3, R20, RZ, 0x3c, !PT ;  /* 0x0000001403038212 */ /* 0x008fc600078e3cff */
[----:B------:R-:W3:Y:S01]  /*0380*/  @P1 LDG.E R20, desc[UR4][R10.64+0x24] ;  /* 0x000024040a141981 */ /* 0x000ee2000c1e1900 */
[----:B----4-:R-:W-:-:S03]  /*0390*/  @P1 LOP3.LUT R15, R15, R22, RZ, 0x3c, !PT ;  /* 0x000000160f0f1212 */ /* 0x010fc600078e3cff */
[----:B------:R-:W4:Y:S01]  /*03a0*/  @P2 LDG.E R22, desc[UR4][R10.64+0x38] ;  /* 0x000038040a162981 */ /* 0x000f22000c1e1900 */
[----:B------:R-:W-:-:S03]  /*03b0*/  @P2 LOP3.LUT R15, R15, R26, RZ, 0x3c, !PT ;  /* 0x0000001a0f0f2212 */ /* 0x000fc600078e3cff */
[----:B------:R-:W4:Y:S01]  /*03c0*/  @P4 LDG.E R26, desc[UR4][R10.64+0x50] ;  /* 0x000050040a1a4981 */ /* 0x000f22000c1e1900 */
[----:B------:R-:W-:-:S03]  /*03d0*/  @!P0 LOP3.LUT R4, R4, R21, RZ, 0x3c, !PT ;  /* 0x0000001504048212 */ /* 0x000fc600078e3cff */
[----:B------:R-:W4:Y:S01]  /*03e0*/  @P1 LDG.E R21, desc[UR4][R10.64+0x20] ;  /* 0x000020040a151981 */ /* 0x000f22000c1e1900 */
[----:B------:R-:W-:-:S03]  /*03f0*/  @!P0 LOP3.LUT R2, R2, R23, RZ, 0x3c, !PT ;  /* 0x0000001702028212 */ /* 0x000fc600078e3cff */
[----:B------:R-:W4:Y:S01]  /*0400*/  @P2 LDG.E R23, desc[UR4][R10.64+0x2c] ;  /* 0x00002c040a172981 */ /* 0x000f22000c1e1900 */
[----:B------:R-:W-:-:S03]  /*0410*/  @P1 LOP3.LUT R4, R4, R25, RZ, 0x3c, !PT ;  /* 0x0000001904041212 */ /* 0x000fc600078e3cff */
[----:B------:R-:W4:Y:S01]  /*0420*/  @P2 LDG.E R25, desc[UR4][R10.64+0x34] ;  /* 0x000034040a192981 */ /* 0x000f22000c1e1900 */
[----:B--2---:R-:W-:-:S03]  /*0430*/  @!P0 LOP3.LUT R5, R5, R18, RZ, 0x3c, !PT ;  /* 0x0000001205058212 */ /* 0x004fc600078e3cff */
[----:B------:R-:W2:Y:S01]  /*0440*/  @P1 LDG.E R18, desc[UR4][R10.64+0x1c] ;  /* 0x00001c040a121981 */ /* 0x000ea2000c1e1900 */
[----:B---3--:R-:W-:-:S03]  /*0450*/  @P1 LOP3.LUT R3, R3, R20, RZ, 0x3c, !PT ;  /* 0x0000001403031212 */ /* 0x008fc600078e3cff */
[----:B------:R-:W3:Y:S01]  /*0460*/  @P2 LDG.E R20, desc[UR4][R10.64+0x30] ;  /* 0x000030040a142981 */ /* 0x000ee2000c1e1900 */
[----:B----4-:R-:W-:-:S03]  /*0470*/  @P2 LOP3.LUT R3, R3, R22, RZ, 0x3c, !PT ;  /* 0x0000001603032212 */ /* 0x010fc600078e3cff */
[----:B------:R-:W4:Y:S01]  /*0480*/  @P3 LDG.E R22, desc[UR4][R10.64+0x4c] ;  /* 0x00004c040a163981 */ /* 0x000f22000c1e1900 */
[----:B------:R-:W-:-:S04]  /*0490*/  @P3 LOP3.LUT R15, R15, R28, RZ, 0x3c, !PT ;  /* 0x0000001c0f0f3212 */ /* 0x000fc800078e3cff */
[----:B------:R-:W-:Y:S02]  /*04a0*/  @P4 LOP3.LUT R15, R15, R26, RZ, 0x3c, !PT ;  /* 0x0000001a0f0f4212 */ /* 0x000fe400078e3cff */
[----:B------:R-:W-:Y:S01]  /*04b0*/  @P1 LOP3.LUT R2, R2, R21, RZ, 0x3c, !PT ;  /* 0x0000001502021212 */ /* 0x000fe200078e3cff */
[----:B------:R-:W4:Y:S04]  /*04c0*/  @P5 LDG.E R26, desc[UR4][R10.64+0x64] ;  /* 0x000064040a1a5981 */ /* 0x000f28000c1e1900 */
[----:B------:R-:W4:Y:S01]  /*04d0*/  @P3 LDG.E R21, desc[UR4][R10.64+0x40] ;  /* 0x000040040a153981 */ /* 0x000f22000c1e1900 */
[----:B------:R-:W-:Y:S02]  /*04e0*/  @P2 LOP3.LUT R4, R4, R23, RZ, 0x3c, !PT ;  /* 0x0000001704042212 */ /* 0x000fe400078e3cff */
[----:B------:R-:W-:Y:S01]  /*04f0*/  @P2 LOP3.LUT R2, R2, R25, RZ, 0x3c, !PT ;  /* 0x0000001902022212 */ /* 0x000fe200078e3cff */
[----:B------:R-:W4:Y:S04]  /*0500*/  @P3 LDG.E R23, desc[UR4][R10.64+0x48] ;  /* 0x000048040a173981 */ /* 0x000f28000c1e1900 */
[----:B------:R-:W4:Y:S01]  /*0510*/  @P4 LDG.E R25, desc[UR4][R10.64+0x54] ;  /* 0x000054040a194981 */ /* 0x000f22000c1e1900 */
[----:B--2---:R-:W-:-:S03]  /*0520*/  @P1 LOP3.LUT R5, R5, R18, RZ, 0x3c, !PT ;  /* 0x0000001205051212 */ /* 0x004fc600078e3cff */
[----:B------:R-:W2:Y:S01]  /*0530*/  @P3 LDG.E R18, desc[UR4][R10.64+0x44] ;  /* 0x000044040a123981 */ /* 0x000ea2000c1e1900 */
[----:B---3--:R-:W-:-:S03]  /*0540*/  @P2 LOP3.LUT R5, R5, R20, RZ, 0x3c, !PT ;  /* 0x0000001405052212 */ /* 0x008fc600078e3cff */
[----:B------:R-:W3:Y:S01]  /*0550*/  @P4 LDG.E R20, desc[UR4][R10.64+0x58] ;  /* 0x000058040a144981 */ /* 0x000ee2000c1e1900 */
[----:B----4-:R-:W-:-:S03]  /*0560*/  @P3 LOP3.LUT R3, R3, R22, RZ, 0x3c, !PT ;  /* 0x0000001603033212 */ /* 0x010fc600078e3cff */
[----:B------:R-:W4:Y:S01]  /*0570*/  @P4 LDG.E R22, desc[UR4][R10.64+0x60] ;  /* 0x000060040a164981 */ /* 0x000f22000c1e1900 */
[----:B------:R-:W-:Y:S02]  /*0580*/  LOP3.LUT P0, RZ, R24, 0x80, RZ, 0xc0, !PT ;  /* 0x0000008018ff7812 */ /* 0x000fe4000780c0ff */
[----:B------:R-:W-:Y:S02]  /*0590*/  @P5 LOP3.LUT R15, R15, R26, RZ, 0x3c, !PT ;  /* 0x0000001a0f0f5212 */ /* 0x000fe400078e3cff */
[----:B------:R-:W4:Y:S01]  /*05a0*/  @P6 LDG.E R26, desc[UR4][R10.64+0x78] ;  /* 0x000078040a1a6981 */ /* 0x000f22000c1e1900 */
[----:B------:R-:W-:-:S03]  /*05b0*/  @P3 LOP3.LUT R4, R4, R21, RZ, 0x3c, !PT ;  /* 0x0000001504043212 */ /* 0x000fc600078e3cff */
[----:B------:R-:W4:Y:S01]  /*05c0*/  @P4 LDG.E R21, desc[UR4][R10.64+0x5c] ;  /* 0x00005c040a154981 */ /* 0x000f22000c1e1900 */
[----:B------:R-:W-:-:S03]  /*05d0*/  @P3 LOP3.LUT R2, R2, R23, RZ, 0x3c, !PT ;  /* 0x0000001702023212 */ /* 0x000fc600078e3cff */
[----:B------:R-:W4:Y:S01]  /*05e0*/  @P5 LDG.E R23, desc[UR4][R10.64+0x68] ;  /* 0x000068040a175981 */ /* 0x000f22000c1e1900 */
[----:B------:R-:W-:-:S03]  /*05f0*/  @P4 LOP3.LUT R4, R4, R25, RZ, 0x3c, !PT ;  /* 0x0000001904044212 */ /* 0x000fc600078e3cff */
[----:B------:R-:W4:Y:S01]  /*0600*/  @P5 LDG.E R25, desc[UR4][R10.64+0x70] ;  /* 0x000070040a195981 */ /* 0x000f22000c1e1900 */
[----:B--2---:R-:W-:-:S03]  /*0610*/  @P3 LOP3.LUT R5, R5, R18, RZ, 0x3c, !PT ;  /* 0x0000001205053212 */ /* 0x004fc600078e3cff */
[----:B------:R-:W2:Y:S01]  /*0620*/  @P5 LDG.E R18, desc[UR4][R10.64+0x6c] ;  /* 0x00006c040a125981 */ /* 0x000ea2000c1e1900 */
[----:B---3--:R-:W-:-:S03]  /*0630*/  @P4 LOP3.LUT R5, R5, R20, RZ, 0x3c, !PT ;  /* 0x0000001405054212 */ /* 0x008fc600078e3cff */
[----:B------:R-:W3:Y:S01]  /*0640*/  @P5 LDG.E R20, desc[UR4][R10.64+0x74] ;  /* 0x000074040a145981 */ /* 0x000ee2000c1e1900 */
[----:B----4-:R-:W-:-:S03]  /*0650*/  @P4 LOP3.LUT R3, R3, R22, RZ, 0x3c, !PT ;  /* 0x0000001603034212 */ /* 0x010fc600078e3cff */
[----:B------:R-:W4:Y:S01]  /*0660*/  @P0 LDG.E R22, desc[UR4][R10.64+0x8c] ;  /* 0x00008c040a160981 */ /* 0x000f22000c1e1900 */
[----:B------:R-:W-:-:S03]  /*0670*/  @P6 LOP3.LUT R15, R15, R26, RZ, 0x3c, !PT ;  /* 0x0000001a0f0f6212 */ /* 0x000fc600078e3cff */
        /* <DEDUP_REMOVED lines=13> */
[----:B------:R-:W-:Y:S02]  /*0750*/  @P6 LOP3.LUT R4, R4, R27, RZ, 0x3c, !PT ;  /* 0x0000001b04046212 */ /* 0x000fe400078e3cff */
[----:B------:R-:W-:Y:S02]  /*0760*/  @P6 LOP3.LUT R2, R2, R21, RZ, 0x3c, !PT ;  /* 0x0000001502026212 */ /* 0x000fe400078e3cff */
[----:B------:R-:W-:Y:S02]  /*0770*/  @P0 LOP3.LUT R4, R4, R23, RZ, 0x3c, !PT ;  /* 0x0000001704040212 */ /* 0x000fe400078e3cff */
[----:B------:R-:W-:Y:S02]  /*0780*/  @P0 LOP3.LUT R2, R2, R25, RZ, 0x3c, !PT ;  /* 0x0000001902020212 */ /* 0x000fe400078e3cff */
[----:B--2---:R-:W-:Y:S02]  /*0790*/  @P6 LOP3.LUT R5, R5, R18, RZ, 0x3c, !PT ;  /* 0x0000001205056212 */ /* 0x004fe400078e3cff */
[----:B---3--:R-:W-:-:S02]  /*07a0*/  @P6 LOP3.LUT R3, R3, R20, RZ, 0x3c, !PT ;  /* 0x0000001403036212 */ /* 0x008fc400078e3cff */
[----:B----4-:R-:W-:Y:S02]  /*07b0*/  @P0 LOP3.LUT R5, R5, R22, RZ, 0x3c, !PT ;  /* 0x0000001605050212 */ /* 0x010fe400078e3cff */
[----:B------:R-:W-:Y:S02]  /*07c0*/  @P0 LOP3.LUT R3, R3, R26, RZ, 0x3c, !PT ;  /* 0x0000001a03030212 */ /* 0x000fe400078e3cff */
[----:B------:R-:W-:-:S13]  /*07d0*/  R2P PR, R24.B1, 0x7f ;  /* 0x0000007f18007804 */ /* 0x000fda0000001000 */
[----:B------:R-:W2:Y:S04]  /*07e0*/  @P0 LDG.E R18, desc[UR4][R10.64+0xa0] ;  /* 0x0000a0040a120981 */ /* 0x000ea8000c1e1900 */
[----:B------:R-:W3:Y:S04]  /*07f0*/  @P1 LDG.E R22, desc[UR4][R10.64+0xb4] ;  /* 0x0000b4040a161981 */ /* 0x000ee8000c1e1900 */
[----:B------:R-:W4:Y:S04]  /*0800*/  @P2 LDG.E R26, desc[UR4][R10.64+0xc8] ;  /* 0x0000c8040a1a2981 */ /* 0x000f28000c1e1900 */
[----:B------:R-:W4:Y:S04]  /*0810*/  @P3 LDG.E R28, desc[UR4][R10.64+0xdc] ;  /* 0x0000dc040a1c3981 */ /* 0x000f28000c1e1900 */
[----:B------:R-:W4:Y:S04]  /*0820*/  @P0 LDG.E R23, desc[UR4][R10.64+0xa4] ;  /* 0x0000a4040a170981 */ /* 0x000f28000c1e1900 */
[----:B------:R-:W4:Y:S04]  /*0830*/  @P0 LDG.E R20, desc[UR4][R10.64+0xa8] ;  /* 0x0000a8040a140981 */ /* 0x000f28000c1e1900 */
[----:B------:R-:W4:Y:S04]  /*0840*/  @P4 LDG.E R25, desc[UR4][R10.64+0xf0] ;  /* 0x0000f0040a194981 */ /* 0x000f28000c1e1900 */
        /* <DEDUP_REMOVED lines=21> */
[----:B------:R-:W-:Y:S02]  /*09a0*/  LOP3.LUT P0, RZ, R24, 0x8000, RZ, 0xc0, !PT ;  /* 0x0000800018ff7812 */ /* 0x000fe4000780c0ff */
[----:B----4-:R-:W-:Y:S01]  /*09b0*/  @P5 LOP3.LUT R15, R15, R26, RZ, 0x3c, !PT ;  /* 0x0000001a0f0f5212 */ /* 0x010fe200078e3cff */
[----:B------:R-:W4:Y:S04]  /*09c0*/  @P3 LDG.E R24, desc[UR4][R10.64+0xe4] ;  /* 0x0000e4040a183981 */ /* 0x000f28000c1e1900 */
[----:B------:R-:W2:Y:S01]  /*09d0*/  @P6 LDG.E R26, desc[UR4][R10.64+0x118] ;  /* 0x000118040a1a6981 */ /* 0x000ea2000c1e1900 */
        /* <DEDUP_REMOVED lines=8> */
[----:B---3--:R-:W-:-:S03]  /*0a60*/  @P2 LOP3.LUT R3, R3, R22, RZ, 0x3c, !PT ;  /* 0x0000001603032212 */ /* 0x008fc600078e3cff */
[----:B------:R-:W3:Y:S01]  /*0a70*/  @P4 LDG.E R22, desc[UR4][R10.64+0x100] ;  /* 0x000100040a164981 */ /* 0x000ee2000c1e1900 */
[----:B--2---:R-:W-:-:S03]  /*0a80*/  @P6 LOP3.LUT R15, R15, R26, RZ, 0x3c, !PT ;  /* 0x0000001a0f0f6212 */ /* 0x004fc600078e3cff */
[----:B------:R-:W2:Y:S01]  /*0a90*/  @P0 LDG.E R26, desc[UR4][R10.64+0x12c] ;  /* 0x00012c040a1a0981 */ /* 0x000ea2000c1e1900 */
[----:B----4-:R-:W-:-:S03]  /*0aa0*/  @P2 LOP3.LUT R2, R2, R23, RZ, 0x3c, !PT ;  /* 0x0000001702022212 */ /* 0x010fc600078e3cff */
[----:B------:R-:W4:Y:S01]  /*0ab0*/  @P4 LDG.E R23, desc[UR4][R10.64+0xfc] ;  /* 0x0000fc040a174981 */ /* 0x000f22000c1e1900 */
[----:B------:R-:W-:-:S03]  /*0ac0*/  @P2 LOP3.LUT R5, R5, R20, RZ, 0x3c, !PT ;  /* 0x0000001405052212 */ /* 0x000fc600078e3cff */
[----:B------:R-:W4:Y:S01]  /*0ad0*/  @P4 LDG.E R20, desc[UR4][R10.64+0xf8] ;  /* 0x0000f8040a144981 */ /* 0x000f22000c1e1900 */
[----:B------:R-:W-:Y:S02]  /*0ae0*/  @P3 LOP3.LUT R2, R2, R27, RZ, 0x3c, !PT ;  /* 0x0000001b02023212 */ /* 0x000fe400078e3cff */
[----:B------:R-:W-:Y:S01]  /*0af0*/  @P3 LOP3.LUT R4, R4, R25, RZ, 0x3c, !PT ;  /* 0x0000001904043212 */ /* 0x000fe200078e3cff */
[----:B------:R-:W4:Y:S01]  /*0b00*/  @P5 LDG.E R27, desc[UR4][R10.64+0x110] ;  /* 0x000110040a1b5981 */ /* 0x000f22000c1e1900 */
[----:B------:R-:W-:-:S03]  /*0b10*/  @P3 LOP3.LUT R5, R5, R24, RZ, 0x3c, !PT ;  /* 0x0000001805053212 */ /* 0x000fc600078e3cff */
[----:B------:R-:W4:Y:S04]  /*0b20*/  @P5 LDG.E R25, desc[UR4][R10.64+0x108] ;  /* 0x000108040a195981 */ /* 0x000f28000c1e1900 */
        /* <DEDUP_REMOVED lines=19> */
[----:B------:R-:W-:-:S05]  /*0c60*/  VIADD R19, R19, 0x10 ;  /* 0x0000001013137836 */ /* 0x000fca0000000000 */
[----:B------:R-:W-:Y:S02]  /*0c70*/  ISETP.NE.AND P1, PT, R19, 0x20, PT ;  /* 0x000000201300780c */ /* 0x000fe40003f25270 */
[----:B------:R-:W-:Y:S02]  /*0c80*/  @P5 LOP3.LUT R3, R3, R18, RZ, 0x3c, !PT ;  /* 0x0000001203035212 */ /* 0x000fe400078e3cff */
[----:B------:R-:W-:Y:S02]  /*0c90*/  @P6 LOP3.LUT R4, R4, R21, RZ, 0x3c, !PT ;  /* 0x0000001504046212 */ /* 0x000fe400078e3cff */
[----:B---3--:R-:W-:-:S04]  /*0ca0*/  @P6 LOP3.LUT R3, R3, R22, RZ, 0x3c, !PT ;  /* 0x0000001603036212 */ /* 0x008fc800078e3cff */
[----:B--2---:R-:W-:Y:S02]  /*0cb0*/  @P0 LOP3.LUT R3, R3, R26, RZ, 0x3c, !PT ;  /* 0x0000001a03030212 */ /* 0x004fe400078e3cff */
[----:B----4-:R-:W-:Y:S02]  /*0cc0*/  @P6 LOP3.LUT R2, R2, R23, RZ, 0x3c, !PT ;  /* 0x0000001702026212 */ /* 0x010fe400078e3cff */
[----:B------:R-:W-:Y:S02]  /*0cd0*/  @P6 LOP3.LUT R5, R5, R20, RZ, 0x3c, !PT ;  /* 0x0000001405056212 */ /* 0x000fe400078e3cff */
[----:B------:R-:W-:Y:S02]  /*0ce0*/  @P0 LOP3.LUT R2, R2, R27, RZ, 0x3c, !PT ;  /* 0x0000001b02020212 */ /* 0x000fe400078e3cff */
[----:B------:R-:W-:Y:S02]  /*0cf0*/  @P0 LOP3.LUT R4, R4, R25, RZ, 0x3c, !PT ;  /* 0x0000001904040212 */ /* 0x000fe400078e3cff */
[----:B------:R-:W-:Y:S01]  /*0d00*/  @P0 LOP3.LUT R5, R5, R24, RZ, 0x3c, !PT ;  /* 0x0000001805050212 */ /* 0x000fe200078e3cff */
[----:B------:R-:W-:Y:S06]  /*0d10*/  @P1 BRA `(.L_x_7) ;  /* 0xfffffff400481947 */ /* 0x000fec000383ffff */
[----:B------:R-:W-:-:S05]  /*0d20*/  VIADD R17, R17, 0x1 ;  /* 0x0000000111117836 */ /* 0x000fca0000000000 */
[----:B------:R-:W-:-:S13]  /*0d30*/  ISETP.NE.AND P0, PT, R17, 0x5, PT ;  /* 0x000000051100780c */ /* 0x000fda0003f05270 */
[----:B------:R-:W-:Y:S05]  /*0d40*/  @P0 BRA `(.L_x_8) ;  /* 0xfffffff400300947 */ /* 0x000fea000383ffff */
[----:B------:R0:W-:Y:S01]  /*0d50*/  STG.E.64 desc[UR4][R6.64+0x8], R4 ;  /* 0x0000080406007986 */ /* 0x0001e2000c101b04 */
[----:B------:R-:W-:Y:S01]  /*0d60*/  VIADD R14, R14, 0x1 ;  /* 0x000000010e0e7836 */ /* 0x000fe20000000000 */
[----:B------:R-:W-:Y:S02]  /*0d70*/  LOP3.LUT R11, R0, 0x3, RZ, 0xc0, !PT ;  /* 0x00000003000b7812 */ /* 0x000fe400078ec0ff */
[----:B------:R0:W-:Y:S02]  /*0d80*/  STG.E.64 desc[UR4][R6.64+0x10], R2 ;  /* 0x0000100206007986 */ /* 0x0001e4000c101b04 */
[----:B------:R-:W-:Y:S02]  /*0d90*/  ISETP.GE.U32.AND P0, PT, R14, R11, PT ;  /* 0x0000000b0e00720c */ /* 0x000fe40003f06070 */
[----:B------:R0:W-:Y:S11]  /*0da0*/  STG.E desc[UR4][R6.64+0x4], R15 ;  /* 0x0000040f06007986 */ /* 0x0001f6000c101904 */
[----:B------:R-:W-:Y:S05]  /*0db0*/  @!P0 BRA `(.L_x_9) ;  /* 0xfffffff400048947 */ /* 0x000fea000383ffff */
.L_x_6:
[----:B------:R-:W-:Y:S05]  /*0dc0*/  BSYNC.RECONVERGENT B1 ;  /* 0x0000000000017941 */ /* 0x000fea0003800200 */
.L_x_5:
[----:B------:R-:W-:Y:S01]  /*0dd0*/  ISETP.GT.U32.AND P0, PT, R0, 0x3, PT ;  /* 0x000000030000780c */ /* 0x000fe20003f04070 */
[----:B------:R-:W-:Y:S01]  /*0de0*/  VIADD R12, R12, 0x1 ;  /* 0x000000010c0c7836 */ /* 0x000fe20000000000 */
[--C-:B------:R-:W-:Y:S02]  /*0df0*/  SHF.R.U64 R0, R0, 0x2, R13.reuse ;  /* 0x0000000200007819 */ /* 0x100fe4000000120d */
[----:B------:R-:W-:Y:S02]  /*0e00*/  ISETP.GT.U32.AND.EX P0, PT, R13, RZ, PT, P0 ;  /* 0x000000ff0d00720c */ /* 0x000fe40003f04100 */
[----:B------:R-:W-:-:S11]  /*0e10*/  SHF.R.U32.HI R13, RZ, 0x2, R13 ;  /* 0x00000002ff0d7819 */ /* 0x000fd6000001160d */
[----:B------:R-:W-:Y:S05]  /*0e20*/  @P0 BRA `(.L_x_10) ;  /* 0xfffffff000c80947 */ /* 0x000fea000383ffff */
.L_x_4:
[----:B------:R-:W-:Y:S05]  /*0e30*/  BSYNC.RECONVERGENT B0 ;  /* 0x0000000000007941 */ /* 0x000fea0003800200 */
.L_x_3:
[----:B------:R-:W-:Y:S04]  /*0e40*/  STG.E.64 desc[UR4][R6.64+0x18], RZ ;  /* 0x000018ff06007986 */ /* 0x000fe8000c101b04 */
[----:B------:R-:W-:Y:S04]  /*0e50*/  STG.E desc[UR4][R6.64+0x20], RZ ;  /* 0x000020ff06007986 */ /* 0x000fe8000c101904 */
[----:B------:R-:W-:Y:S01]  /*0e60*/  STG.E.64 desc[UR4][R6.64+0x28], RZ ;  /* 0x000028ff06007986 */ /* 0x000fe2000c101b04 */
[----:B------:R-:W-:Y:S05]  /*0e70*/  EXIT ;  /* 0x000000000000794d */ /* 0x000fea0003800000 */
.L_x_11:
        /* <DEDUP_REMOVED lines=16> */
.L_x_14:


//--------------------- .nv.global.init           --------------------------
	.section	.nv.global.init,"aw",@progbits
	.align	4
.nv.global.init:
	.type		mrg32k3aM1SubSeq,@object
	.size		mrg32k3aM1SubSeq,(mrg32k3aM2SubSeq - mrg32k3aM1SubSeq)
mrg32k3aM1SubSeq:
        /*0000*/ 	.byte	0x0b, 0xcc, 0xee, 0x04, 0x73, 0x29, 0x8b, 0x6f, 0xf6, 0x53, 0x03, 0xf6, 0x23, 0xf6, 0xea, 0xda
        /* <DEDUP_REMOVED lines=125> */
	.type		mrg32k3aM2SubSeq,@object
	.size		mrg32k3aM2SubSeq,(mrg32k3aM1 - mrg32k3aM2SubSeq)
mrg32k3aM2SubSeq:
        /* <DEDUP_REMOVED lines=126> */
	.type		mrg32k3aM1,@object
	.size		mrg32k3aM1,(mrg32k3aM1Seq - mrg32k3aM1)
mrg32k3aM1:
        /* <DEDUP_REMOVED lines=144> */
	.type		mrg32k3aM1Seq,@object
	.size		mrg32k3aM1Seq,(mrg32k3aM2 - mrg32k3aM1Seq)
mrg32k3aM1Seq:
        /* <DEDUP_REMOVED lines=144> */
	.type		mrg32k3aM2,@object
	.size		mrg32k3aM2,(mrg32k3aM2Seq - mrg32k3aM2)
mrg32k3aM2:
        /* <DEDUP_REMOVED lines=144> */
	.type		mrg32k3aM2Seq,@object
	.size		mrg32k3aM2Seq,(precalc_xorwow_matrix - mrg32k3aM2Seq)
mrg32k3aM2Seq:
        /* <DEDUP_REMOVED lines=144> */
	.type		precalc_xorwow_matrix,@object
	.size		precalc_xorwow_matrix,(precalc_xorwow_offset_matrix - precalc_xorwow_matrix)
precalc_xorwow_matrix:
        /* <DEDUP_REMOVED lines=6400> */
	.type		precalc_xorwow_offset_matrix,@object
	.size		precalc_xorwow_offset_matrix,(.L_1 - precalc_xorwow_offset_matrix)
precalc_xorwow_offset_matrix:
        /* <DEDUP_REMOVED lines=6400> */
.L_1:


//--------------------- .nv.shared.reserved.0     --------------------------
	.section	.nv.shared.reserved.0,"aw",@nobits
	.weak		__nv_reservedSMEM_offset_0_alias
	.size		__nv_reservedSMEM_offset_0_alias, 0, 64
	.other		__nv_reservedSMEM_offset_0_alias,@"STO_CUDA_RESERVED_SHARED STV_DEFAULT"
__nv_reservedSMEM_offset_0_alias:
	.zero		0
	.zero		64


//--------------------- .nv.global                --------------------------
	.section	.nv.global,"aw",@nobits
	.align	8
.nv.global:
	.type		countin,@object
	.size		countin,(.L_9 - countin)
countin:
	.zero		8
.L_9:


//--------------------- .nv.constant0._Z8readerinPy --------------------------
	.section	.nv.constant0._Z8readerinPy,"a",@progbits
	.sectionflags	@""
	.align	4
.nv.constant0._Z8readerinPy:
	.zero		904


//--------------------- .nv.constant0._Z14simulate_mc_piP17curandStateXORWOW --------------------------
	.section	.nv.constant0._Z14simulate_mc_piP17curandStateXORWOW,"a",@progbits
	.sectionflags	@""
	.align	4
.nv.constant0._Z14simulate_mc_piP17curandStateXORWOW:
	.zero		904


//--------------------- .nv.constant0._Z12setup_kernelP17curandStateXORWOW --------------------------
	.section	.nv.constant0._Z12setup_kernelP17curandStateXORWOW,"a",@progbits
	.sectionflags	@""
	.align	4
.nv.constant0._Z12setup_kernelP17curandStateXORWOW:
	.zero		904


//--------------------- SYMBOLS --------------------------

	.type		.nv.reservedSmem.offset0,@object
	.size		.nv.reservedSmem.offset0,0x4
